//
// Generated by NVIDIA NVVM Compiler
//
// Compiler Build ID: CL-36424714
// Cuda compilation tools, release 13.0, V13.0.88
// Based on NVVM 20.0.0
//

.version 9.0
.target sm_100
.address_size 64

	// .globl	_Z11printKernelv
.extern .func  (.param .b32 func_retval0) vprintf
(
	.param .b64 vprintf_param_0,
	.param .b64 vprintf_param_1
)
;
.global .align 4 .b8 d_x[8192];
.global .align 4 .b8 d_Xfp32[8192];
.global .align 8 .b8 d_Xfp64[16384];
.const .align 4 .b8 d_N[4];
.global .align 1 .b8 $str[11] = {120, 91, 37, 105, 93, 58, 32, 37, 102, 10};
.global .align 1 .b8 $str$1[40] = {100, 95, 88, 102, 112, 51, 50, 91, 37, 105, 93, 58, 32, 37, 46, 54, 102, 59, 32, 32, 32, 100, 95, 88, 102, 112, 54, 52, 91, 37, 105, 93, 58, 32, 37, 46, 54, 102, 10};
.global .align 1 .b8 $str$2[55] = {109, 101, 97, 110, 32, 100, 105, 102, 102, 101, 114, 101, 110, 99, 101, 32, 105, 110, 32, 102, 108, 111, 97, 116, 32, 118, 115, 32, 100, 111, 117, 98, 108, 101, 32, 97, 99, 99, 117, 109, 117, 108, 97, 116, 111, 114, 115, 58, 32, 37, 46, 54, 102, 10};

.visible .entry _Z11printKernelv()
{
	.local .align 16 .b8 	__local_depot0[32];
	.reg .b64 	%SP;
	.reg .b64 	%SPL;
	.reg .pred 	%p<2>;
	.reg .b32 	%r<31>;
	.reg .b32 	%f<29>;
	.reg .b64 	%rd<20>;
	.reg .b64 	%fd<85>;

	mov.u64 	%SPL, __local_depot0;
	cvta.local.u64 	%SP, %SPL;
	add.u64 	%rd8, %SP, 0;
	add.u64 	%rd1, %SPL, 0;
	ld.global.f32 	%f1, [d_x];
	cvt.f64.f32 	%fd4, %f1;
	mov.b32 	%r30, 0;
	st.local.u32 	[%rd1], %r30;
	st.local.f64 	[%rd1+8], %fd4;
	mov.u64 	%rd9, $str;
	cvta.global.u64 	%rd10, %rd9;
	{ // callseq 0, 0
	.param .b64 param0;
	st.param.b64 	[param0], %rd10;
	.param .b64 param1;
	st.param.b64 	[param1], %rd8;
	.param .b32 retval0;
	call.uni (retval0), 
	vprintf, 
	(
	param0, 
	param1
	);
	ld.param.b32 	%r4, [retval0];
	} // callseq 0
	ld.global.f32 	%f2, [d_x+4];
	cvt.f64.f32 	%fd5, %f2;
	mov.b32 	%r6, 1;
	st.local.u32 	[%rd1], %r6;
	st.local.f64 	[%rd1+8], %fd5;
	{ // callseq 1, 0
	.param .b64 param0;
	st.param.b64 	[param0], %rd10;
	.param .b64 param1;
	st.param.b64 	[param1], %rd8;
	.param .b32 retval0;
	call.uni (retval0), 
	vprintf, 
	(
	param0, 
	param1
	);
	ld.param.b32 	%r7, [retval0];
	} // callseq 1
	ld.global.f32 	%f3, [d_x+8];
	cvt.f64.f32 	%fd6, %f3;
	mov.b32 	%r9, 2;
	st.local.u32 	[%rd1], %r9;
	st.local.f64 	[%rd1+8], %fd6;
	{ // callseq 2, 0
	.param .b64 param0;
	st.param.b64 	[param0], %rd10;
	.param .b64 param1;
	st.param.b64 	[param1], %rd8;
	.param .b32 retval0;
	call.uni (retval0), 
	vprintf, 
	(
	param0, 
	param1
	);
	ld.param.b32 	%r10, [retval0];
	} // callseq 2
	ld.global.f32 	%f4, [d_x+12];
	cvt.f64.f32 	%fd7, %f4;
	mov.b32 	%r12, 3;
	st.local.u32 	[%rd1], %r12;
	st.local.f64 	[%rd1+8], %fd7;
	{ // callseq 3, 0
	.param .b64 param0;
	st.param.b64 	[param0], %rd10;
	.param .b64 param1;
	st.param.b64 	[param1], %rd8;
	.param .b32 retval0;
	call.uni (retval0), 
	vprintf, 
	(
	param0, 
	param1
	);
	ld.param.b32 	%r13, [retval0];
	} // callseq 3
	ld.global.f32 	%f5, [d_x+16];
	cvt.f64.f32 	%fd8, %f5;
	mov.b32 	%r15, 4;
	st.local.u32 	[%rd1], %r15;
	st.local.f64 	[%rd1+8], %fd8;
	{ // callseq 4, 0
	.param .b64 param0;
	st.param.b64 	[param0], %rd10;
	.param .b64 param1;
	st.param.b64 	[param1], %rd8;
	.param .b32 retval0;
	call.uni (retval0), 
	vprintf, 
	(
	param0, 
	param1
	);
	ld.param.b32 	%r16, [retval0];
	} // callseq 4
	mov.u64 	%rd11, d_Xfp32;
	ld.global.f32 	%f6, [d_Xfp32];
	cvt.f64.f32 	%fd9, %f6;
	mov.u64 	%rd12, d_Xfp64;
	ld.global.f64 	%fd10, [d_Xfp64];
	st.local.u32 	[%rd1], %r30;
	st.local.f64 	[%rd1+8], %fd9;
	st.local.u32 	[%rd1+16], %r30;
	st.local.f64 	[%rd1+24], %fd10;
	mov.u64 	%rd13, $str$1;
	cvta.global.u64 	%rd14, %rd13;
	{ // callseq 5, 0
	.param .b64 param0;
	st.param.b64 	[param0], %rd14;
	.param .b64 param1;
	st.param.b64 	[param1], %rd8;
	.param .b32 retval0;
	call.uni (retval0), 
	vprintf, 
	(
	param0, 
	param1
	);
	ld.param.b32 	%r18, [retval0];
	} // callseq 5
	ld.global.f32 	%f7, [d_Xfp32+4];
	cvt.f64.f32 	%fd11, %f7;
	ld.global.f64 	%fd12, [d_Xfp64+8];
	st.local.u32 	[%rd1], %r6;
	st.local.f64 	[%rd1+8], %fd11;
	st.local.u32 	[%rd1+16], %r6;
	st.local.f64 	[%rd1+24], %fd12;
	{ // callseq 6, 0
	.param .b64 param0;
	st.param.b64 	[param0], %rd14;
	.param .b64 param1;
	st.param.b64 	[param1], %rd8;
	.param .b32 retval0;
	call.uni (retval0), 
	vprintf, 
	(
	param0, 
	param1
	);
	ld.param.b32 	%r20, [retval0];
	} // callseq 6
	ld.global.f32 	%f8, [d_Xfp32+8];
	cvt.f64.f32 	%fd13, %f8;
	ld.global.f64 	%fd14, [d_Xfp64+16];
	st.local.u32 	[%rd1], %r9;
	st.local.f64 	[%rd1+8], %fd13;
	st.local.u32 	[%rd1+16], %r9;
	st.local.f64 	[%rd1+24], %fd14;
	{ // callseq 7, 0
	.param .b64 param0;
	st.param.b64 	[param0], %rd14;
	.param .b64 param1;
	st.param.b64 	[param1], %rd8;
	.param .b32 retval0;
	call.uni (retval0), 
	vprintf, 
	(
	param0, 
	param1
	);
	ld.param.b32 	%r22, [retval0];
	} // callseq 7
	ld.global.f32 	%f9, [d_Xfp32+12];
	cvt.f64.f32 	%fd15, %f9;
	ld.global.f64 	%fd16, [d_Xfp64+24];
	st.local.u32 	[%rd1], %r12;
	st.local.f64 	[%rd1+8], %fd15;
	st.local.u32 	[%rd1+16], %r12;
	st.local.f64 	[%rd1+24], %fd16;
	{ // callseq 8, 0
	.param .b64 param0;
	st.param.b64 	[param0], %rd14;
	.param .b64 param1;
	st.param.b64 	[param1], %rd8;
	.param .b32 retval0;
	call.uni (retval0), 
	vprintf, 
	(
	param0, 
	param1
	);
	ld.param.b32 	%r24, [retval0];
	} // callseq 8
	ld.global.f32 	%f10, [d_Xfp32+16];
	cvt.f64.f32 	%fd17, %f10;
	ld.global.f64 	%fd18, [d_Xfp64+32];
	st.local.u32 	[%rd1], %r15;
	st.local.f64 	[%rd1+8], %fd17;
	st.local.u32 	[%rd1+16], %r15;
	st.local.f64 	[%rd1+24], %fd18;
	{ // callseq 9, 0
	.param .b64 param0;
	st.param.b64 	[param0], %rd14;
	.param .b64 param1;
	st.param.b64 	[param1], %rd8;
	.param .b32 retval0;
	call.uni (retval0), 
	vprintf, 
	(
	param0, 
	param1
	);
	ld.param.b32 	%r26, [retval0];
	} // callseq 9
	add.s64 	%rd19, %rd11, 32;
	add.s64 	%rd18, %rd12, 64;
	mov.f64 	%fd84, 0d0000000000000000;
$L__BB0_1:
	ld.global.f32 	%f11, [%rd19+-32];
	cvt.f64.f32 	%fd19, %f11;
	ld.global.f64 	%fd20, [%rd18+-64];
	sub.f64 	%fd21, %fd19, %fd20;
	fma.rn.f64 	%fd22, %fd21, %fd21, %fd84;
	ld.global.f32 	%f12, [%rd19+-28];
	cvt.f64.f32 	%fd23, %f12;
	ld.global.f64 	%fd24, [%rd18+-56];
	sub.f64 	%fd25, %fd23, %fd24;
	fma.rn.f64 	%fd26, %fd25, %fd25, %fd22;
	ld.global.f32 	%f13, [%rd19+-24];
	cvt.f64.f32 	%fd27, %f13;
	ld.global.f64 	%fd28, [%rd18+-48];
	sub.f64 	%fd29, %fd27, %fd28;
	fma.rn.f64 	%fd30, %fd29, %fd29, %fd26;
	ld.global.f32 	%f14, [%rd19+-20];
	cvt.f64.f32 	%fd31, %f14;
	ld.global.f64 	%fd32, [%rd18+-40];
	sub.f64 	%fd33, %fd31, %fd32;
	fma.rn.f64 	%fd34, %fd33, %fd33, %fd30;
	ld.global.f32 	%f15, [%rd19+-16];
	cvt.f64.f32 	%fd35, %f15;
	ld.global.f64 	%fd36, [%rd18+-32];
	sub.f64 	%fd37, %fd35, %fd36;
	fma.rn.f64 	%fd38, %fd37, %fd37, %fd34;
	ld.global.f32 	%f16, [%rd19+-12];
	cvt.f64.f32 	%fd39, %f16;
	ld.global.f64 	%fd40, [%rd18+-24];
	sub.f64 	%fd41, %fd39, %fd40;
	fma.rn.f64 	%fd42, %fd41, %fd41, %fd38;
	ld.global.f32 	%f17, [%rd19+-8];
	cvt.f64.f32 	%fd43, %f17;
	ld.global.f64 	%fd44, [%rd18+-16];
	sub.f64 	%fd45, %fd43, %fd44;
	fma.rn.f64 	%fd46, %fd45, %fd45, %fd42;
	ld.global.f32 	%f18, [%rd19+-4];
	cvt.f64.f32 	%fd47, %f18;
	ld.global.f64 	%fd48, [%rd18+-8];
	sub.f64 	%fd49, %fd47, %fd48;
	fma.rn.f64 	%fd50, %fd49, %fd49, %fd46;
	ld.global.f32 	%f19, [%rd19];
	cvt.f64.f32 	%fd51, %f19;
	ld.global.f64 	%fd52, [%rd18];
	sub.f64 	%fd53, %fd51, %fd52;
	fma.rn.f64 	%fd54, %fd53, %fd53, %fd50;
	ld.global.f32 	%f20, [%rd19+4];
	cvt.f64.f32 	%fd55, %f20;
	ld.global.f64 	%fd56, [%rd18+8];
	sub.f64 	%fd57, %fd55, %fd56;
	fma.rn.f64 	%fd58, %fd57, %fd57, %fd54;
	ld.global.f32 	%f21, [%rd19+8];
	cvt.f64.f32 	%fd59, %f21;
	ld.global.f64 	%fd60, [%rd18+16];
	sub.f64 	%fd61, %fd59, %fd60;
	fma.rn.f64 	%fd62, %fd61, %fd61, %fd58;
	ld.global.f32 	%f22, [%rd19+12];
	cvt.f64.f32 	%fd63, %f22;
	ld.global.f64 	%fd64, [%rd18+24];
	sub.f64 	%fd65, %fd63, %fd64;
	fma.rn.f64 	%fd66, %fd65, %fd65, %fd62;
	ld.global.f32 	%f23, [%rd19+16];
	cvt.f64.f32 	%fd67, %f23;
	ld.global.f64 	%fd68, [%rd18+32];
	sub.f64 	%fd69, %fd67, %fd68;
	fma.rn.f64 	%fd70, %fd69, %fd69, %fd66;
	ld.global.f32 	%f24, [%rd19+20];
	cvt.f64.f32 	%fd71, %f24;
	ld.global.f64 	%fd72, [%rd18+40];
	sub.f64 	%fd73, %fd71, %fd72;
	fma.rn.f64 	%fd74, %fd73, %fd73, %fd70;
	ld.global.f32 	%f25, [%rd19+24];
	cvt.f64.f32 	%fd75, %f25;
	ld.global.f64 	%fd76, [%rd18+48];
	sub.f64 	%fd77, %fd75, %fd76;
	fma.rn.f64 	%fd78, %fd77, %fd77, %fd74;
	ld.global.f32 	%f26, [%rd19+28];
	cvt.f64.f32 	%fd79, %f26;
	ld.global.f64 	%fd80, [%rd18+56];
	sub.f64 	%fd81, %fd79, %fd80;
	fma.rn.f64 	%fd84, %fd81, %fd81, %fd78;
	add.s32 	%r30, %r30, 16;
	add.s64 	%rd19, %rd19, 64;
	add.s64 	%rd18, %rd18, 128;
	setp.ne.s32 	%p1, %r30, 2048;
	@%p1 bra 	$L__BB0_1;
	mul.f64 	%fd82, %fd84, 0d3F40000000000000;
	cvt.rn.f32.f64 	%f27, %fd82;
	sqrt.rn.f32 	%f28, %f27;
	cvt.f64.f32 	%fd83, %f28;
	st.local.f64 	[%rd1], %fd83;
	mov.u64 	%rd15, $str$2;
	cvta.global.u64 	%rd16, %rd15;
	{ // callseq 10, 0
	.param .b64 param0;
	st.param.b64 	[param0], %rd16;
	.param .b64 param1;
	st.param.b64 	[param1], %rd8;
	.param .b32 retval0;
	call.uni (retval0), 
	vprintf, 
	(
	param0, 
	param1
	);
	ld.param.b32 	%r28, [retval0];
	} // callseq 10
	ret;

}
	// .globl	_Z14dctKernelFloatv
.visible .entry _Z14dctKernelFloatv()
{
	.reg .pred 	%p<2>;
	.reg .b32 	%r<24>;
	.reg .b32 	%f<138>;
	.reg .b64 	%rd<9>;

	mov.u32 	%r5, %ctaid.x;
	mov.u32 	%r6, %ntid.x;
	mov.u32 	%r7, %tid.x;
	mad.lo.s32 	%r1, %r5, %r6, %r7;
	cvt.rn.f32.u32 	%f7, %r1;
	mul.f32 	%f8, %f7, 0f40490FDB;
	mul.f32 	%f1, %f8, 0f3A000000;
	mov.u64 	%rd4, d_x;
	add.s64 	%rd8, %rd4, 32;
	mov.f32 	%f136, 0f00000000;
	mov.b32 	%r23, 0;
	mov.f32 	%f137, %f136;
$L__BB1_1:
	ld.global.f32 	%f9, [%rd8+-32];
	mul.f32 	%f10, %f9, 0f3D000000;
	cvt.rn.f32.u32 	%f11, %r23;
	add.f32 	%f12, %f11, 0f3F000000;
	mul.f32 	%f13, %f1, %f12;
	cos.approx.f32 	%f14, %f13;
	fma.rn.f32 	%f15, %f10, %f14, %f137;
	add.f32 	%f16, %f136, %f9;
	ld.global.f32 	%f17, [%rd8+-28];
	mul.f32 	%f18, %f17, 0f3D000000;
	add.s32 	%r8, %r23, 1;
	cvt.rn.f32.u32 	%f19, %r8;
	add.f32 	%f20, %f19, 0f3F000000;
	mul.f32 	%f21, %f1, %f20;
	cos.approx.f32 	%f22, %f21;
	fma.rn.f32 	%f23, %f18, %f22, %f15;
	add.f32 	%f24, %f16, %f17;
	ld.global.f32 	%f25, [%rd8+-24];
	mul.f32 	%f26, %f25, 0f3D000000;
	add.s32 	%r9, %r23, 2;
	cvt.rn.f32.u32 	%f27, %r9;
	add.f32 	%f28, %f27, 0f3F000000;
	mul.f32 	%f29, %f1, %f28;
	cos.approx.f32 	%f30, %f29;
	fma.rn.f32 	%f31, %f26, %f30, %f23;
	add.f32 	%f32, %f24, %f25;
	ld.global.f32 	%f33, [%rd8+-20];
	mul.f32 	%f34, %f33, 0f3D000000;
	add.s32 	%r10, %r23, 3;
	cvt.rn.f32.u32 	%f35, %r10;
	add.f32 	%f36, %f35, 0f3F000000;
	mul.f32 	%f37, %f1, %f36;
	cos.approx.f32 	%f38, %f37;
	fma.rn.f32 	%f39, %f34, %f38, %f31;
	add.f32 	%f40, %f32, %f33;
	ld.global.f32 	%f41, [%rd8+-16];
	mul.f32 	%f42, %f41, 0f3D000000;
	add.s32 	%r11, %r23, 4;
	cvt.rn.f32.u32 	%f43, %r11;
	add.f32 	%f44, %f43, 0f3F000000;
	mul.f32 	%f45, %f1, %f44;
	cos.approx.f32 	%f46, %f45;
	fma.rn.f32 	%f47, %f42, %f46, %f39;
	add.f32 	%f48, %f40, %f41;
	ld.global.f32 	%f49, [%rd8+-12];
	mul.f32 	%f50, %f49, 0f3D000000;
	add.s32 	%r12, %r23, 5;
	cvt.rn.f32.u32 	%f51, %r12;
	add.f32 	%f52, %f51, 0f3F000000;
	mul.f32 	%f53, %f1, %f52;
	cos.approx.f32 	%f54, %f53;
	fma.rn.f32 	%f55, %f50, %f54, %f47;
	add.f32 	%f56, %f48, %f49;
	ld.global.f32 	%f57, [%rd8+-8];
	mul.f32 	%f58, %f57, 0f3D000000;
	add.s32 	%r13, %r23, 6;
	cvt.rn.f32.u32 	%f59, %r13;
	add.f32 	%f60, %f59, 0f3F000000;
	mul.f32 	%f61, %f1, %f60;
	cos.approx.f32 	%f62, %f61;
	fma.rn.f32 	%f63, %f58, %f62, %f55;
	add.f32 	%f64, %f56, %f57;
	ld.global.f32 	%f65, [%rd8+-4];
	mul.f32 	%f66, %f65, 0f3D000000;
	add.s32 	%r14, %r23, 7;
	cvt.rn.f32.u32 	%f67, %r14;
	add.f32 	%f68, %f67, 0f3F000000;
	mul.f32 	%f69, %f1, %f68;
	cos.approx.f32 	%f70, %f69;
	fma.rn.f32 	%f71, %f66, %f70, %f63;
	add.f32 	%f72, %f64, %f65;
	ld.global.f32 	%f73, [%rd8];
	mul.f32 	%f74, %f73, 0f3D000000;
	add.s32 	%r15, %r23, 8;
	cvt.rn.f32.u32 	%f75, %r15;
	add.f32 	%f76, %f75, 0f3F000000;
	mul.f32 	%f77, %f1, %f76;
	cos.approx.f32 	%f78, %f77;
	fma.rn.f32 	%f79, %f74, %f78, %f71;
	add.f32 	%f80, %f72, %f73;
	ld.global.f32 	%f81, [%rd8+4];
	mul.f32 	%f82, %f81, 0f3D000000;
	add.s32 	%r16, %r23, 9;
	cvt.rn.f32.u32 	%f83, %r16;
	add.f32 	%f84, %f83, 0f3F000000;
	mul.f32 	%f85, %f1, %f84;
	cos.approx.f32 	%f86, %f85;
	fma.rn.f32 	%f87, %f82, %f86, %f79;
	add.f32 	%f88, %f80, %f81;
	ld.global.f32 	%f89, [%rd8+8];
	mul.f32 	%f90, %f89, 0f3D000000;
	add.s32 	%r17, %r23, 10;
	cvt.rn.f32.u32 	%f91, %r17;
	add.f32 	%f92, %f91, 0f3F000000;
	mul.f32 	%f93, %f1, %f92;
	cos.approx.f32 	%f94, %f93;
	fma.rn.f32 	%f95, %f90, %f94, %f87;
	add.f32 	%f96, %f88, %f89;
	ld.global.f32 	%f97, [%rd8+12];
	mul.f32 	%f98, %f97, 0f3D000000;
	add.s32 	%r18, %r23, 11;
	cvt.rn.f32.u32 	%f99, %r18;
	add.f32 	%f100, %f99, 0f3F000000;
	mul.f32 	%f101, %f1, %f100;
	cos.approx.f32 	%f102, %f101;
	fma.rn.f32 	%f103, %f98, %f102, %f95;
	add.f32 	%f104, %f96, %f97;
	ld.global.f32 	%f105, [%rd8+16];
	mul.f32 	%f106, %f105, 0f3D000000;
	add.s32 	%r19, %r23, 12;
	cvt.rn.f32.u32 	%f107, %r19;
	add.f32 	%f108, %f107, 0f3F000000;
	mul.f32 	%f109, %f1, %f108;
	cos.approx.f32 	%f110, %f109;
	fma.rn.f32 	%f111, %f106, %f110, %f103;
	add.f32 	%f112, %f104, %f105;
	ld.global.f32 	%f113, [%rd8+20];
	mul.f32 	%f114, %f113, 0f3D000000;
	add.s32 	%r20, %r23, 13;
	cvt.rn.f32.u32 	%f115, %r20;
	add.f32 	%f116, %f115, 0f3F000000;
	mul.f32 	%f117, %f1, %f116;
	cos.approx.f32 	%f118, %f117;
	fma.rn.f32 	%f119, %f114, %f118, %f111;
	add.f32 	%f120, %f112, %f113;
	ld.global.f32 	%f121, [%rd8+24];
	mul.f32 	%f122, %f121, 0f3D000000;
	add.s32 	%r21, %r23, 14;
	cvt.rn.f32.u32 	%f123, %r21;
	add.f32 	%f124, %f123, 0f3F000000;
	mul.f32 	%f125, %f1, %f124;
	cos.approx.f32 	%f126, %f125;
	fma.rn.f32 	%f127, %f122, %f126, %f119;
	add.f32 	%f128, %f120, %f121;
	ld.global.f32 	%f129, [%rd8+28];
	mul.f32 	%f130, %f129, 0f3D000000;
	add.s32 	%r22, %r23, 15;
	cvt.rn.f32.u32 	%f131, %r22;
	add.f32 	%f132, %f131, 0f3F000000;
	mul.f32 	%f133, %f1, %f132;
	cos.approx.f32 	%f134, %f133;
	fma.rn.f32 	%f137, %f130, %f134, %f127;
	add.f32 	%f136, %f128, %f129;
	add.s64 	%rd8, %rd8, 64;
	add.s32 	%r23, %r23, 16;
	setp.ne.s32 	%p1, %r23, 2048;
	@%p1 bra 	$L__BB1_1;
	mul.wide.u32 	%rd5, %r1, 4;
	mov.u64 	%rd6, d_Xfp32;
	add.s64 	%rd7, %rd6, %rd5;
	st.global.f32 	[%rd7], %f137;
	div.rn.f32 	%f135, %f136, 0f423504F3;
	st.global.f32 	[d_Xfp32], %f135;
	ret;

}
	// .globl	_Z15dctKernelDoublev
.visible .entry _Z15dctKernelDoublev()
{
	.reg .pred 	%p<2>;
	.reg .b32 	%r<16>;
	.reg .b32 	%f<60>;
	.reg .b64 	%rd<9>;
	.reg .b64 	%fd<39>;

	mov.u32 	%r5, %ctaid.x;
	mov.u32 	%r6, %ntid.x;
	mov.u32 	%r7, %tid.x;
	mad.lo.s32 	%r1, %r5, %r6, %r7;
	cvt.rn.f32.u32 	%f2, %r1;
	mul.f32 	%f3, %f2, 0f40490FDB;
	mul.f32 	%f1, %f3, 0f3A000000;
	mov.u64 	%rd4, d_x;
	add.s64 	%rd8, %rd4, 16;
	mov.f64 	%fd37, 0d0000000000000000;
	mov.b32 	%r15, 0;
	mov.f64 	%fd38, %fd37;
$L__BB2_1:
	ld.global.f32 	%f4, [%rd8+-16];
	mul.f32 	%f5, %f4, 0f3D000000;
	cvt.rn.f32.u32 	%f6, %r15;
	add.f32 	%f7, %f6, 0f3F000000;
	mul.f32 	%f8, %f1, %f7;
	cos.approx.f32 	%f9, %f8;
	mul.f32 	%f10, %f5, %f9;
	cvt.f64.f32 	%fd6, %f10;
	add.f64 	%fd7, %fd38, %fd6;
	cvt.f64.f32 	%fd8, %f4;
	add.f64 	%fd9, %fd37, %fd8;
	ld.global.f32 	%f11, [%rd8+-12];
	mul.f32 	%f12, %f11, 0f3D000000;
	add.s32 	%r8, %r15, 1;
	cvt.rn.f32.u32 	%f13, %r8;
	add.f32 	%f14, %f13, 0f3F000000;
	mul.f32 	%f15, %f1, %f14;
	cos.approx.f32 	%f16, %f15;
	mul.f32 	%f17, %f12, %f16;
	cvt.f64.f32 	%fd10, %f17;
	add.f64 	%fd11, %fd7, %fd10;
	cvt.f64.f32 	%fd12, %f11;
	add.f64 	%fd13, %fd9, %fd12;
	ld.global.f32 	%f18, [%rd8+-8];
	mul.f32 	%f19, %f18, 0f3D000000;
	add.s32 	%r9, %r15, 2;
	cvt.rn.f32.u32 	%f20, %r9;
	add.f32 	%f21, %f20, 0f3F000000;
	mul.f32 	%f22, %f1, %f21;
	cos.approx.f32 	%f23, %f22;
	mul.f32 	%f24, %f19, %f23;
	cvt.f64.f32 	%fd14, %f24;
	add.f64 	%fd15, %fd11, %fd14;
	cvt.f64.f32 	%fd16, %f18;
	add.f64 	%fd17, %fd13, %fd16;
	ld.global.f32 	%f25, [%rd8+-4];
	mul.f32 	%f26, %f25, 0f3D000000;
	add.s32 	%r10, %r15, 3;
	cvt.rn.f32.u32 	%f27, %r10;
	add.f32 	%f28, %f27, 0f3F000000;
	mul.f32 	%f29, %f1, %f28;
	cos.approx.f32 	%f30, %f29;
	mul.f32 	%f31, %f26, %f30;
	cvt.f64.f32 	%fd18, %f31;
	add.f64 	%fd19, %fd15, %fd18;
	cvt.f64.f32 	%fd20, %f25;
	add.f64 	%fd21, %fd17, %fd20;
	ld.global.f32 	%f32, [%rd8];
	mul.f32 	%f33, %f32, 0f3D000000;
	add.s32 	%r11, %r15, 4;
	cvt.rn.f32.u32 	%f34, %r11;
	add.f32 	%f35, %f34, 0f3F000000;
	mul.f32 	%f36, %f1, %f35;
	cos.approx.f32 	%f37, %f36;
	mul.f32 	%f38, %f33, %f37;
	cvt.f64.f32 	%fd22, %f38;
	add.f64 	%fd23, %fd19, %fd22;
	cvt.f64.f32 	%fd24, %f32;
	add.f64 	%fd25, %fd21, %fd24;
	ld.global.f32 	%f39, [%rd8+4];
	mul.f32 	%f40, %f39, 0f3D000000;
	add.s32 	%r12, %r15, 5;
	cvt.rn.f32.u32 	%f41, %r12;
	add.f32 	%f42, %f41, 0f3F000000;
	mul.f32 	%f43, %f1, %f42;
	cos.approx.f32 	%f44, %f43;
	mul.f32 	%f45, %f40, %f44;
	cvt.f64.f32 	%fd26, %f45;
	add.f64 	%fd27, %fd23, %fd26;
	cvt.f64.f32 	%fd28, %f39;
	add.f64 	%fd29, %fd25, %fd28;
	ld.global.f32 	%f46, [%rd8+8];
	mul.f32 	%f47, %f46, 0f3D000000;
	add.s32 	%r13, %r15, 6;
	cvt.rn.f32.u32 	%f48, %r13;
	add.f32 	%f49, %f48, 0f3F000000;
	mul.f32 	%f50, %f1, %f49;
	cos.approx.f32 	%f51, %f50;
	mul.f32 	%f52, %f47, %f51;
	cvt.f64.f32 	%fd30, %f52;
	add.f64 	%fd31, %fd27, %fd30;
	cvt.f64.f32 	%fd32, %f46;
	add.f64 	%fd33, %fd29, %fd32;
	ld.global.f32 	%f53, [%rd8+12];
	mul.f32 	%f54, %f53, 0f3D000000;
	add.s32 	%r14, %r15, 7;
	cvt.rn.f32.u32 	%f55, %r14;
	add.f32 	%f56, %f55, 0f3F000000;
	mul.f32 	%f57, %f1, %f56;
	cos.approx.f32 	%f58, %f57;
	mul.f32 	%f59, %f54, %f58;
	cvt.f64.f32 	%fd34, %f59;
	add.f64 	%fd38, %fd31, %fd34;
	cvt.f64.f32 	%fd35, %f53;
	add.f64 	%fd37, %fd33, %fd35;
	add.s64 	%rd8, %rd8, 32;
	add.s32 	%r15, %r15, 8;
	setp.ne.s32 	%p1, %r15, 2048;
	@%p1 bra 	$L__BB2_1;
	mul.wide.u32 	%rd5, %r1, 8;
	mov.u64 	%rd6, d_Xfp64;
	add.s64 	%rd7, %rd6, %rd5;
	st.global.f64 	[%rd7], %fd38;
	div.rn.f64 	%fd36, %fd37, 0d4046A09E60000000;
	st.global.f64 	[d_Xfp64], %fd36;
	ret;

}


// ===== COMPILED SASS (sm_100) =====

	.target	sm_100

	.elftype	@"ET_EXEC"


//--------------------- .note.nv.tkinfo           --------------------------
	.section	.note.nv.tkinfo,"",@"SHT_NOTE"
	.sectionflags	@"SHF_NOTE_NV_TKINFO"
	.tkinfo
        /*0018*/ 	.word	0x00000002
        /*0030*/ 	.string	""
        /*0030*/ 	.string	"ptxas"
        /*0030*/ 	.string	"Cuda compilation tools, release 13.0, V13.0.88"
        /*0030*/ 	.string	"Build cuda_13.0.r13.0/compiler.36424714_0"
        /*0030*/ 	.string	"-arch sm_100 -m 64 "



//--------------------- .note.nv.cuinfo           --------------------------
	.section	.note.nv.cuinfo,"",@"SHT_NOTE"
	.sectionflags	@"SHF_NOTE_NV_CUINFO"
        /*0018*/ 	.short	0x0002
        /*001a*/ 	.short	0x0064
        /*001c*/ 	.short	0x0082
	.zero		2


//--------------------- .nv.info                  --------------------------
	.section	.nv.info,"",@"SHT_CUDA_INFO"
	.align	4


	//----- nvinfo : EIATTR_REGCOUNT
	.align		4
        /*0000*/ 	.byte	0x04, 0x2f
        /*0002*/ 	.short	(.L_8 - .L_7)
	.align		4
.L_7:
        /*0004*/ 	.word	index@(_Z11printKernelv)
        /*0008*/ 	.word	0x00000020


	//----- nvinfo : EIATTR_FRAME_SIZE
	.align		4
.L_8:
        /*000c*/ 	.byte	0x04, 0x11
        /*000e*/ 	.short	(.L_10 - .L_9)
	.align		4
.L_9:
        /*0010*/ 	.word	index@($__internal_2_$__cuda_sm20_sqrt_rn_f32_slowpath)
        /*0014*/ 	.word	0x00000020


	//----- nvinfo : EIATTR_FRAME_SIZE
	.align		4
.L_10:
        /*0018*/ 	.byte	0x04, 0x11
        /*001a*/ 	.short	(.L_12 - .L_11)
	.align		4
.L_11:
        /*001c*/ 	.word	index@(_Z11printKernelv)
        /*0020*/ 	.word	0x00000020


	//----- nvinfo : EIATTR_REGCOUNT
	.align		4
.L_12:
        /*0024*/ 	.byte	0x04, 0x2f
        /*0026*/ 	.short	(.L_14 - .L_13)
	.align		4
.L_13:
        /*0028*/ 	.word	index@(_Z14dctKernelFloatv)
        /*002c*/ 	.word	0x0000001e


	//----- nvinfo : EIATTR_FRAME_SIZE
	.align		4
.L_14:
        /*0030*/ 	.byte	0x04, 0x11
        /*0032*/ 	.short	(.L_16 - .L_15)
	.align		4
.L_15:
        /*0034*/ 	.word	index@($__internal_1_$__cuda_sm3x_div_rn_noftz_f32_slowpath)
        /*0038*/ 	.word	0x00000000


	//----- nvinfo : EIATTR_FRAME_SIZE
	.align		4
.L_16:
        /*003c*/ 	.byte	0x04, 0x11
        /*003e*/ 	.short	(.L_18 - .L_17)
	.align		4
.L_17:
        /*0040*/ 	.word	index@(_Z14dctKernelFloatv)
        /*0044*/ 	.word	0x00000000


	//----- nvinfo : EIATTR_REGCOUNT
	.align		4
.L_18:
        /*0048*/ 	.byte	0x04, 0x2f
        /*004a*/ 	.short	(.L_20 - .L_19)
	.align		4
.L_19:
        /*004c*/ 	.word	index@(_Z15dctKernelDoublev)
        /*0050*/ 	.word	0x00000020


	//----- nvinfo : EIATTR_FRAME_SIZE
	.align		4
.L_20:
        /*0054*/ 	.byte	0x04, 0x11
        /*0056*/ 	.short	(.L_22 - .L_21)
	.align		4
.L_21:
        /*0058*/ 	.word	index@($__internal_0_$__cuda_sm20_div_rn_f64_full)
        /*005c*/ 	.word	0x00000000


	//----- nvinfo : EIATTR_FRAME_SIZE
	.align		4
.L_22:
        /*0060*/ 	.byte	0x04, 0x11
        /*0062*/ 	.short	(.L_24 - .L_23)
	.align		4
.L_23:
        /*0064*/ 	.word	index@(_Z15dctKernelDoublev)
        /*0068*/ 	.word	0x00000000


	//----- nvinfo : EIATTR_MIN_STACK_SIZE
	.align		4
.L_24:
        /*006c*/ 	.byte	0x04, 0x12
        /*006e*/ 	.short	(.L_26 - .L_25)
	.align		4
.L_25:
        /*0070*/ 	.word	index@(_Z15dctKernelDoublev)
        /*0074*/ 	.word	0x00000000


	//----- nvinfo : EIATTR_MIN_STACK_SIZE
	.align		4
.L_26:
        /*0078*/ 	.byte	0x04, 0x12
        /*007a*/ 	.short	(.L_28 - .L_27)
	.align		4
.L_27:
        /*007c*/ 	.word	index@(_Z14dctKernelFloatv)
        /*0080*/ 	.word	0x00000000


	//----- nvinfo : EIATTR_MIN_STACK_SIZE
	.align		4
.L_28:
        /*0084*/ 	.byte	0x04, 0x12
        /*0086*/ 	.short	(.L_30 - .L_29)
	.align		4
.L_29:
        /*0088*/ 	.word	index@(_Z11printKernelv)
        /*008c*/ 	.word	0x00000020
.L_30:


//--------------------- .nv.compat                --------------------------
	.section	.nv.compat,"",@"SHT_CUDA_COMPAT_INFO"
	.align	4
        /*0000*/ 	.byte	0x02, 0x09, 0x00, 0x00, 0x02, 0x02, 0x01, 0x00, 0x02, 0x05, 0x05, 0x00, 0x03, 0x07, 0x01, 0x01
        /*0010*/ 	.byte	0x02, 0x03, 0x00, 0x00, 0x02, 0x06, 0x01, 0x00, 0x04, 0x0b, 0x08, 0x00, 0x01, 0x00, 0x00, 0x00
        /*0020*/ 	.byte	0x00, 0x00, 0x00, 0x00


//--------------------- .nv.info._Z15dctKernelDoublev --------------------------
	.section	.nv.info._Z15dctKernelDoublev,"",@"SHT_CUDA_INFO"
	.sectionflags	@""
	.align	4


	//----- nvinfo : EIATTR_CUDA_API_VERSION
	.align		4
        /*0000*/ 	.byte	0x04, 0x37
        /*0002*/ 	.short	(.L_32 - .L_31)
.L_31:
        /*0004*/ 	.word	0x00000082


	//----- nvinfo : EIATTR_SPARSE_MMA_MASK
	.align		4
.L_32:
        /*0008*/ 	.byte	0x03, 0x50
        /*000a*/ 	.short	0x0000


	//----- nvinfo : EIATTR_MAXREG_COUNT
	.align		4
        /*000c*/ 	.byte	0x03, 0x1b
        /*000e*/ 	.short	0x00ff


	//----- nvinfo : EIATTR_MERCURY_ISA_VERSION
	.align		4
        /*0010*/ 	.byte	0x03, 0x5f
        /*0012*/ 	.short	0x0101


	//----- nvinfo : EIATTR_VRC_CTA_INIT_COUNT
	.align		4
        /*0014*/ 	.byte	0x02, 0x4a
	.zero		1
	.zero		1


	//----- nvinfo : EIATTR_EXIT_INSTR_OFFSETS
	.align		4
        /*0018*/ 	.byte	0x04, 0x1c
        /*001a*/ 	.short	(.L_34 - .L_33)


	//   ....[0]....
.L_33:
        /*001c*/ 	.word	0x00000960


	//----- nvinfo : EIATTR_CRS_STACK_SIZE
	.align		4
.L_34:
        /*0020*/ 	.byte	0x04, 0x1e
        /*0022*/ 	.short	(.L_36 - .L_35)
.L_35:
        /*0024*/ 	.word	0x00000000


	//----- nvinfo : EIATTR_SW_WAR
	.align		4
.L_36:
        /*0028*/ 	.byte	0x04, 0x36
        /*002a*/ 	.short	(.L_38 - .L_37)
.L_37:
        /*002c*/ 	.word	0x00000008
.L_38:


//--------------------- .nv.info._Z14dctKernelFloatv --------------------------
	.section	.nv.info._Z14dctKernelFloatv,"",@"SHT_CUDA_INFO"
	.sectionflags	@""
	.align	4


	//----- nvinfo : EIATTR_CUDA_API_VERSION
	.align		4
        /*0000*/ 	.byte	0x04, 0x37
        /*0002*/ 	.short	(.L_40 - .L_39)
.L_39:
        /*0004*/ 	.word	0x00000082


	//----- nvinfo : EIATTR_SPARSE_MMA_MASK
	.align		4
.L_40:
        /*0008*/ 	.byte	0x03, 0x50
        /*000a*/ 	.short	0x0000


	//----- nvinfo : EIATTR_MAXREG_COUNT
	.align		4
        /*000c*/ 	.byte	0x03, 0x1b
        /*000e*/ 	.short	0x00ff


	//----- nvinfo : EIATTR_MERCURY_ISA_VERSION
	.align		4
        /*0010*/ 	.byte	0x03, 0x5f
        /*0012*/ 	.short	0x0101


	//----- nvinfo : EIATTR_VRC_CTA_INIT_COUNT
	.align		4
        /*0014*/ 	.byte	0x02, 0x4a
	.zero		1
	.zero		1


	//----- nvinfo : EIATTR_EXIT_INSTR_OFFSETS
	.align		4
        /*0018*/ 	.byte	0x04, 0x1c
        /*001a*/ 	.short	(.L_42 - .L_41)


	//   ....[0]....
.L_41:
        /*001c*/ 	.word	0x00000c60


	//----- nvinfo : EIATTR_CRS_STACK_SIZE
	.align		4
.L_42:
        /*0020*/ 	.byte	0x04, 0x1e
        /*0022*/ 	.short	(.L_44 - .L_43)
.L_43:
        /*0024*/ 	.word	0x00000000


	//----- nvinfo : EIATTR_SW_WAR
	.align		4
.L_44:
        /*0028*/ 	.byte	0x04, 0x36
        /*002a*/ 	.short	(.L_46 - .L_45)
.L_45:
        /*002c*/ 	.word	0x00000008
.L_46:


//--------------------- .nv.info._Z11printKernelv --------------------------
	.section	.nv.info._Z11printKernelv,"",@"SHT_CUDA_INFO"
	.sectionflags	@""
	.align	4


	//----- nvinfo : EIATTR_CUDA_API_VERSION
	.align		4
        /*0000*/ 	.byte	0x04, 0x37
        /*0002*/ 	.short	(.L_48 - .L_47)
.L_47:
        /*0004*/ 	.word	0x00000082


	//----- nvinfo : EIATTR_SPARSE_MMA_MASK
	.align		4
.L_48:
        /*0008*/ 	.byte	0x03, 0x50
        /*000a*/ 	.short	0x0000


	//----- nvinfo : EIATTR_MAXREG_COUNT
	.align		4
        /*000c*/ 	.byte	0x03, 0x1b
        /*000e*/ 	.short	0x00ff


	//----- nvinfo : EIATTR_EXTERNS
	.align		4
        /*0010*/ 	.byte	0x04, 0x0f
        /*0012*/ 	.short	(.L_50 - .L_49)


	//   ....[0]....
	.align		4
.L_49:
        /*0014*/ 	.word	index@(vprintf)


	//----- nvinfo : EIATTR_MERCURY_ISA_VERSION
	.align		4
.L_50:
        /*0018*/ 	.byte	0x03, 0x5f
        /*001a*/ 	.short	0x0101


	//----- nvinfo : EIATTR_VRC_CTA_INIT_COUNT
	.align		4
        /*001c*/ 	.byte	0x02, 0x4a
	.zero		1
	.zero		1


	//----- nvinfo : EIATTR_SYSCALL_OFFSETS
	.align		4
        /*0020*/ 	.byte	0x04, 0x46
        /*0022*/ 	.short	(.L_52 - .L_51)


	//   ....[0]....
.L_51:
        /*0024*/ 	.word	0x00000150


	//   ....[1]....
        /*0028*/ 	.word	0x00000230


	//   ....[2]....
        /*002c*/ 	.word	0x00000310


	//   ....[3]....
        /*0030*/ 	.word	0x000003f0


	//   ....[4]....
        /*0034*/ 	.word	0x000004d0


	//   ....[5]....
        /*0038*/ 	.word	0x000005e0


	//   ....[6]....
        /*003c*/ 	.word	0x00000700


	//   ....[7]....
        /*0040*/ 	.word	0x00000820


	//   ....[8]....
        /*0044*/ 	.word	0x00000940


	//   ....[9]....
        /*0048*/ 	.word	0x00000a60


	//   ....[10]....
        /*004c*/ 	.word	0x00001250


	//----- nvinfo : EIATTR_EXIT_INSTR_OFFSETS
	.align		4
.L_52:
        /*0050*/ 	.byte	0x04, 0x1c
        /*0052*/ 	.short	(.L_54 - .L_53)


	//   ....[0]....
.L_53:
        /*0054*/ 	.word	0x00001260


	//----- nvinfo : EIATTR_CRS_STACK_SIZE
	.align		4
.L_54:
        /*0058*/ 	.byte	0x04, 0x1e
        /*005a*/ 	.short	(.L_56 - .L_55)
.L_55:
        /*005c*/ 	.word	0x00000000


	//----- nvinfo : EIATTR_SW_WAR
	.align		4
.L_56:
        /*0060*/ 	.byte	0x04, 0x36
        /*0062*/ 	.short	(.L_58 - .L_57)
.L_57:
        /*0064*/ 	.word	0x00000008
.L_58:


//--------------------- .nv.callgraph             --------------------------
	.section	.nv.callgraph,"",@"SHT_CUDA_CALLGRAPH"
	.align	4
	.sectionentsize	8
	.align		4
        /*0000*/ 	.word	0x00000000
	.align		4
        /*0004*/ 	.word	0xffffffff
	.align		4
        /*0008*/ 	.word	index@(_Z11printKernelv)
	.align		4
        /*000c*/ 	.word	index@(vprintf)
	.align		4
        /*0010*/ 	.word	0x00000000
	.align		4
        /*0014*/ 	.word	0xfffffffe
	.align		4
        /*0018*/ 	.word	0x00000000
	.align		4
        /*001c*/ 	.word	0xfffffffd
	.align		4
        /*0020*/ 	.word	0x00000000
	.align		4
        /*0024*/ 	.word	0xfffffffc


//--------------------- .nv.constant4             --------------------------
	.section	.nv.constant4,"a",@progbits
	.align	8
	.align		8
.nv.constant4:
        /*0000*/ 	.dword	d_x
	.align		8
        /*0008*/ 	.dword	d_Xfp32
	.align		8
        /*0010*/ 	.dword	d_Xfp64
	.align		8
        /*0018*/ 	.dword	$str
	.align		8
        /*0020*/ 	.dword	$str$1
	.align		8
        /*0028*/ 	.dword	$str$2
	.align		8
        /*0030*/ 	.dword	vprintf


//--------------------- .nv.constant3             --------------------------
	.section	.nv.constant3,"a",@progbits
	.align	4
.nv.constant3:
	.type		d_N,@object
	.size		d_N,(.L_3 - d_N)
d_N:
	.zero		4
.L_3:


//--------------------- .text._Z15dctKernelDoublev --------------------------
	.section	.text._Z15dctKernelDoublev,"ax",@progbits
	.align	128
        .global         _Z15dctKernelDoublev
        .type           _Z15dctKernelDoublev,@function
        .size           _Z15dctKernelDoublev,(.L_x_35 - _Z15dctKernelDoublev)
        .other          _Z15dctKernelDoublev,@"STO_CUDA_ENTRY STV_DEFAULT"
_Z15dctKernelDoublev:
.text._Z15dctKernelDoublev:
[----:B------:R-:W-:Y:S01]  /*0000*/  LDC R1, c[0x0][0x37c] ;  /* 0x0000df00ff017b82 */ /* 0x000fe20000000800 */
[----:B------:R-:W0:Y:S07]  /*0010*/  S2R R3, SR_TID.X ;  /* 0x0000000000037919 */ /* 0x000e2e0000002100 */
[----:B------:R-:W0:Y:S01]  /*0020*/  S2UR UR6, SR_CTAID.X ;  /* 0x00000000000679c3 */ /* 0x000e220000002500 */
[----:B------:R-:W1:Y:S01]  /*0030*/  LDCU.64 UR4, c[0x4][URZ] ;  /* 0x01000000ff0477ac */ /* 0x000e620008000a00 */
[----:B------:R-:W-:-:S02]  /*0040*/  CS2R R10, SRZ ;  /* 0x00000000000a7805 */ /* 0x000fc4000001ff00 */
[----:B------:R-:W-:Y:S01]  /*0050*/  CS2R R14, SRZ ;  /* 0x00000000000e7805 */ /* 0x000fe2000001ff00 */
[----:B------:R-:W2:Y:S03]  /*0060*/  LDCU.64 UR8, c[0x0][0x358] ;  /* 0x00006b00ff0877ac */ /* 0x000ea60008000a00 */
[----:B------:R-:W0:Y:S01]  /*0070*/  LDC R0, c[0x0][0x360] ;  /* 0x0000d800ff007b82 */ /* 0x000e220000000800 */
[----:B-1----:R-:W-:-:S04]  /*0080*/  UIADD3 UR4, UP0, UPT, UR4, 0x10, URZ ;  /* 0x0000001004047890 */ /* 0x002fc8000ff1e0ff */
[----:B------:R-:W-:Y:S02]  /*0090*/  UIADD3.X UR5, UPT, UPT, URZ, UR5, URZ, UP0, !UPT ;  /* 0x00000005ff057290 */ /* 0x000fe400087fe4ff */
[----:B------:R-:W-:Y:S01]  /*00a0*/  MOV R8, UR4 ;  /* 0x0000000400087c02 */ /* 0x000fe20008000f00 */
[----:B------:R-:W-:-:S03]  /*00b0*/  UMOV UR4, URZ ;  /* 0x000000ff00047c82 */ /* 0x000fc60008000000 */
[----:B------:R-:W-:Y:S01]  /*00c0*/  MOV R9, UR5 ;  /* 0x0000000500097c02 */ /* 0x000fe20008000f00 */
[----:B0-----:R-:W-:-:S05]  /*00d0*/  IMAD R0, R0, UR6, R3 ;  /* 0x0000000600007c24 */ /* 0x001fca000f8e0203 */
[----:B------:R-:W-:-:S05]  /*00e0*/  I2FP.F32.U32 R2, R0 ;  /* 0x0000000000027245 */ /* 0x000fca0000201000 */
[----:B------:R-:W-:-:S04]  /*00f0*/  FMUL R2, R2, 3.1415927410125732422 ;  /* 0x40490fdb02027820 */ /* 0x000fc80000400000 */
[----:B--2---:R-:W-:-:S07]  /*0100*/  FMUL R3, R2, 0.00048828125 ;  /* 0x3a00000002037820 */ /* 0x004fce0000400000 */
.L_x_0:
[----:B------:R-:W2:Y:S04]  /*0110*/  LDG.E R29, desc[UR8][R8.64+-0x10] ;  /* 0xfffff008081d7981 */ /* 0x000ea8000c1e1900 */
[----:B------:R-:W3:Y:S04]  /*0120*/  LDG.E R28, desc[UR8][R8.64+-0xc] ;  /* 0xfffff408081c7981 */ /* 0x000ee8000c1e1900 */
[----:B------:R-:W4:Y:S04]  /*0130*/  LDG.E R27, desc[UR8][R8.64+-0x8] ;  /* 0xfffff808081b7981 */ /* 0x000f28000c1e1900 */
[----:B------:R-:W5:Y:S04]  /*0140*/  LDG.E R22, desc[UR8][R8.64+-0x4] ;  /* 0xfffffc0808167981 */ /* 0x000f68000c1e1900 */
[----:B------:R-:W4:Y:S04]  /*0150*/  LDG.E R26, desc[UR8][R8.64] ;  /* 0x00000008081a7981 */ /* 0x000f28000c1e1900 */
[----:B------:R-:W4:Y:S04]  /*0160*/  LDG.E R25, desc[UR8][R8.64+0x4] ;  /* 0x0000040808197981 */ /* 0x000f28000c1e1900 */
[----:B------:R-:W4:Y:S04]  /*0170*/  LDG.E R23, desc[UR8][R8.64+0x8] ;  /* 0x0000080808177981 */ /* 0x000f28000c1e1900 */
[----:B------:R0:W4:Y:S01]  /*0180*/  LDG.E R6, desc[UR8][R8.64+0xc] ;  /* 0x00000c0808067981 */ /* 0x000122000c1e1900 */
[----:B------:R-:W-:Y:S01]  /*0190*/  I2FP.F32.U32 R2, UR4 ;  /* 0x0000000400027c45 */ /* 0x000fe20008201000 */
[----:B------:R-:W-:-:S02]  /*01a0*/  UIADD3 UR5, UPT, UPT, UR4, 0x1, URZ ;  /* 0x0000000104057890 */ /* 0x000fc4000fffe0ff */
[----:B------:R-:W-:Y:S02]  /*01b0*/  UIADD3 UR6, UPT, UPT, UR4, 0x2, URZ ;  /* 0x0000000204067890 */ /* 0x000fe4000fffe0ff */
[----:B------:R-:W-:Y:S02]  /*01c0*/  FADD R2, R2, 0.5 ;  /* 0x3f00000002027421 */ /* 0x000fe40000000000 */
[----:B------:R-:W-:Y:S01]  /*01d0*/  I2FP.F32.U32 R4, UR5 ;  /* 0x0000000500047c45 */ /* 0x000fe20008201000 */
[----:B------:R-:W-:Y:S01]  /*01e0*/  UIADD3 UR5, UPT, UPT, UR4, 0x3, URZ ;  /* 0x0000000304057890 */ /* 0x000fe2000fffe0ff */
[----:B------:R-:W-:Y:S01]  /*01f0*/  FMUL R2, R3, R2 ;  /* 0x0000000203027220 */ /* 0x000fe20000400000 */
[----:B------:R-:W-:Y:S01]  /*0200*/  I2FP.F32.U32 R5, UR6 ;  /* 0x0000000600057c45 */ /* 0x000fe20008201000 */
[----:B------:R-:W-:Y:S01]  /*0210*/  UIADD3 UR6, UPT, UPT, UR4, 0x6, URZ ;  /* 0x0000000604067890 */ /* 0x000fe2000fffe0ff */
[----:B------:R-:W-:Y:S01]  /*0220*/  FADD R4, R4, 0.5 ;  /* 0x3f00000004047421 */ /* 0x000fe20000000000 */
[----:B------:R-:W-:Y:S01]  /*0230*/  FMUL.RZ R12, R2, 0.15915493667125701904 ;  /* 0x3e22f983020c7820 */ /* 0x000fe2000040c000 */
[----:B0-----:R-:W-:Y:S01]  /*0240*/  IADD3 R8, P0, PT, R8, 0x20, RZ ;  /* 0x0000002008087810 */ /* 0x001fe20007f1e0ff */
[----:B------:R-:W-:Y:S01]  /*0250*/  FADD R2, R5, 0.5 ;  /* 0x3f00000005027421 */ /* 0x000fe20000000000 */
[C---:B------:R-:W-:Y:S01]  /*0260*/  FMUL R4, R3.reuse, R4 ;  /* 0x0000000403047220 */ /* 0x040fe20000400000 */
[----:B------:R-:W-:Y:S01]  /*0270*/  I2FP.F32.U32 R5, UR5 ;  /* 0x0000000500057c45 */ /* 0x000fe20008201000 */
[----:B------:R-:W-:Y:S01]  /*0280*/  UIADD3 UR5, UPT, UPT, UR4, 0x4, URZ ;  /* 0x0000000404057890 */ /* 0x000fe2000fffe0ff */
[----:B------:R-:W-:Y:S01]  /*0290*/  FMUL R2, R3, R2 ;  /* 0x0000000203027220 */ /* 0x000fe20000400000 */
[----:B------:R-:W-:Y:S01]  /*02a0*/  FMUL.RZ R17, R4, 0.15915493667125701904 ;  /* 0x3e22f98304117820 */ /* 0x000fe2000040c000 */
[----:B------:R-:W-:Y:S01]  /*02b0*/  I2FP.F32.U32 R7, UR6 ;  /* 0x0000000600077c45 */ /* 0x000fe20008201000 */
[----:B------:R-:W-:Y:S01]  /*02c0*/  FADD R4, R5, 0.5 ;  /* 0x3f00000005047421 */ /* 0x000fe20000000000 */
[----:B------:R-:W-:Y:S01]  /*02d0*/  FMUL.RZ R16, R2, 0.15915493667125701904 ;  /* 0x3e22f98302107820 */ /* 0x000fe2000040c000 */
[----:B------:R-:W-:Y:S01]  /*02e0*/  I2FP.F32.U32 R2, UR5 ;  /* 0x0000000500027c45 */ /* 0x000fe20008201000 */
[----:B------:R-:W-:Y:S01]  /*02f0*/  UIADD3 UR5, UPT, UPT, UR4, 0x5, URZ ;  /* 0x0000000504057890 */ /* 0x000fe2000fffe0ff */
[----:B------:R-:W-:Y:S01]  /*0300*/  FMUL R4, R3, R4 ;  /* 0x0000000403047220 */ /* 0x000fe20000400000 */
[----:B------:R-:W0:Y:S01]  /*0310*/  MUFU.COS R12, R12 ;  /* 0x0000000c000c7308 */ /* 0x000e220000000000 */
[----:B------:R-:W-:-:S02]  /*0320*/  IMAD.X R9, RZ, RZ, R9, P0 ;  /* 0x000000ffff097224 */ /* 0x000fc400000e0609 */
[----:B------:R-:W-:Y:S01]  /*0330*/  FADD R2, R2, 0.5 ;  /* 0x3f00000002027421 */ /* 0x000fe20000000000 */
[----:B------:R-:W-:Y:S01]  /*0340*/  FMUL.RZ R5, R4, 0.15915493667125701904 ;  /* 0x3e22f98304057820 */ /* 0x000fe2000040c000 */
[----:B------:R-:W-:Y:S01]  /*0350*/  I2FP.F32.U32 R4, UR5 ;  /* 0x0000000500047c45 */ /* 0x000fe20008201000 */
[----:B------:R-:W-:Y:S01]  /*0360*/  UIADD3 UR5, UPT, UPT, UR4, 0x7, URZ ;  /* 0x0000000704057890 */ /* 0x000fe2000fffe0ff */
[----:B------:R-:W-:Y:S01]  /*0370*/  FMUL R2, R3, R2 ;  /* 0x0000000203027220 */ /* 0x000fe20000400000 */
[----:B------:R-:W-:Y:S01]  /*0380*/  UIADD3 UR4, UPT, UPT, UR4, 0x8, URZ ;  /* 0x0000000804047890 */ /* 0x000fe2000fffe0ff */
[----:B------:R-:W1:Y:S01]  /*0390*/  MUFU.COS R17, R17 ;  /* 0x0000001100117308 */ /* 0x000e620000000000 */
[----:B------:R-:W-:Y:S01]  /*03a0*/  FADD R4, R4, 0.5 ;  /* 0x3f00000004047421 */ /* 0x000fe20000000000 */
[----:B------:R-:W-:Y:S01]  /*03b0*/  FMUL.RZ R24, R2, 0.15915493667125701904 ;  /* 0x3e22f98302187820 */ /* 0x000fe2000040c000 */
[----:B------:R-:W-:Y:S01]  /*03c0*/  FADD R2, R7, 0.5 ;  /* 0x3f00000007027421 */ /* 0x000fe20000000000 */
[----:B------:R-:W-:Y:S01]  /*03d0*/  I2FP.F32.U32 R13, UR5 ;  /* 0x00000005000d7c45 */ /* 0x000fe20008201000 */
[----:B------:R-:W-:Y:S01]  /*03e0*/  FMUL R4, R3, R4 ;  /* 0x0000000403047220 */ /* 0x000fe20000400000 */
[----:B------:R-:W-:-:S02]  /*03f0*/  UISETP.NE.AND UP0, UPT, UR4, 0x800, UPT ;  /* 0x000008000400788c */ /* 0x000fc4000bf05270 */
[----:B------:R-:W-:Y:S01]  /*0400*/  MUFU.COS R16, R16 ;  /* 0x0000001000107308 */ /* 0x000fe20000000000 */
[----:B------:R-:W-:Y:S01]  /*0410*/  FMUL.RZ R18, R4, 0.15915493667125701904 ;  /* 0x3e22f98304127820 */ /* 0x000fe2000040c000 */
[----:B------:R-:W-:-:S04]  /*0420*/  FMUL R4, R3, R2 ;  /* 0x0000000203047220 */ /* 0x000fc80000400000 */
[----:B------:R-:W-:Y:S01]  /*0430*/  FMUL.RZ R7, R4, 0.15915493667125701904 ;  /* 0x3e22f98304077820 */ /* 0x000fe2000040c000 */
[----:B------:R-:W-:Y:S01]  /*0440*/  FADD R4, R13, 0.5 ;  /* 0x3f0000000d047421 */ /* 0x000fe20000000000 */
[----:B------:R3:W-:Y:S03]  /*0450*/  MUFU.COS R2, R18 ;  /* 0x0000001200027308 */ /* 0x0007e60000000000 */
[----:B------:R-:W-:-:S04]  /*0460*/  FMUL R4, R3, R4 ;  /* 0x0000000403047220 */ /* 0x000fc80000400000 */
[----:B------:R-:W-:Y:S01]  /*0470*/  FMUL.RZ R4, R4, 0.15915493667125701904 ;  /* 0x3e22f98304047820 */ /* 0x000fe2000040c000 */
[----:B------:R-:W1:Y:S08]  /*0480*/  MUFU.COS R5, R5 ;  /* 0x0000000500057308 */ /* 0x000e700000000000 */
[----:B------:R-:W1:Y:S08]  /*0490*/  MUFU.COS R24, R24 ;  /* 0x0000001800187308 */ /* 0x000e700000000000 */
[----:B------:R-:W1:Y:S08]  /*04a0*/  MUFU.COS R7, R7 ;  /* 0x0000000700077308 */ /* 0x000e700000000000 */
[----:B------:R-:W1:Y:S08]  /*04b0*/  MUFU.COS R4, R4 ;  /* 0x0000000400047308 */ /* 0x000e700000000000 */
[----:B--2---:R-:W2:Y:S01]  /*04c0*/  F2F.F64.F32 R20, R29 ;  /* 0x0000001d00147310 */ /* 0x004ea20000201800 */
[----:B------:R-:W-:-:S04]  /*04d0*/  FMUL R13, R29, 0.03125 ;  /* 0x3d0000001d0d7820 */ /* 0x000fc80000400000 */
[----:B0-----:R-:W-:-:S03]  /*04e0*/  FMUL R12, R13, R12 ;  /* 0x0000000c0d0c7220 */ /* 0x001fc60000400000 */
[----:B---3--:R5:W0:Y:S01]  /*04f0*/  F2F.F64.F32 R18, R28 ;  /* 0x0000001c00127310 */ /* 0x008a220000201800 */
[----:B--2---:R-:W-:-:S07]  /*0500*/  DADD R20, R20, R10 ;  /* 0x0000000014147229 */ /* 0x004fce000000000a */
[----:B------:R-:W2:Y:S01]  /*0510*/  F2F.F64.F32 R12, R12 ;  /* 0x0000000c000c7310 */ /* 0x000ea20000201800 */
[----:B------:R-:W-:Y:S01]  /*0520*/  FMUL R10, R28, 0.03125 ;  /* 0x3d0000001c0a7820 */ /* 0x000fe20000400000 */
[----:B-----5:R-:W-:Y:S01]  /*0530*/  FMUL R28, R22, 0.03125 ;  /* 0x3d000000161c7820 */ /* 0x020fe20000400000 */
[----:B----4-:R-:W-:Y:S02]  /*0540*/  FMUL R29, R26, 0.03125 ;  /* 0x3d0000001a1d7820 */ /* 0x010fe40000400000 */
[----:B-1----:R-:W-:Y:S01]  /*0550*/  FMUL R10, R10, R17 ;  /* 0x000000110a0a7220 */ /* 0x002fe20000400000 */
[----:B------:R-:W-:Y:S01]  /*0560*/  FMUL R17, R27, 0.03125 ;  /* 0x3d0000001b117820 */ /* 0x000fe20000400000 */
[----:B0-----:R-:W-:Y:S01]  /*0570*/  DADD R18, R20, R18 ;  /* 0x0000000014127229 */ /* 0x001fe20000000012 */
[----:B------:R-:W-:Y:S01]  /*0580*/  FMUL R5, R28, R5 ;  /* 0x000000051c057220 */ /* 0x000fe20000400000 */
[----:B------:R0:W-:Y:S01]  /*0590*/  F2F.F64.F32 R20, R22 ;  /* 0x0000001600147310 */ /* 0x0001e20000201800 */
[----:B------:R-:W-:Y:S01]  /*05a0*/  FMUL R16, R17, R16 ;  /* 0x0000001011107220 */ /* 0x000fe20000400000 */
[----:B------:R-:W-:Y:S01]  /*05b0*/  FMUL R24, R29, R24 ;  /* 0x000000181d187220 */ /* 0x000fe20000400000 */
[----:B--2---:R-:W-:-:S05]  /*05c0*/  DADD R12, R12, R14 ;  /* 0x000000000c0c7229 */ /* 0x004fca000000000e */
[----:B------:R-:W1:Y:S01]  /*05d0*/  F2F.F64.F32 R10, R10 ;  /* 0x0000000a000a7310 */ /* 0x000e620000201800 */
[----:B0-----:R-:W-:-:S04]  /*05e0*/  FMUL R22, R25, 0.03125 ;  /* 0x3d00000019167820 */ /* 0x001fc80000400000 */
[----:B------:R-:W-:Y:S01]  /*05f0*/  FMUL R2, R22, R2 ;  /* 0x0000000216027220 */ /* 0x000fe20000400000 */
[----:B------:R-:W-:Y:S02]  /*0600*/  FMUL R22, R23, 0.03125 ;  /* 0x3d00000017167820 */ /* 0x000fe40000400000 */
[----:B------:R-:W0:Y:S02]  /*0610*/  F2F.F64.F32 R14, R27 ;  /* 0x0000001b000e7310 */ /* 0x000e240000201800 */
[----:B------:R-:W-:Y:S01]  /*0620*/  FMUL R7, R22, R7 ;  /* 0x0000000716077220 */ /* 0x000fe20000400000 */
[----:B-1----:R-:W-:-:S05]  /*0630*/  DADD R10, R12, R10 ;  /* 0x000000000c0a7229 */ /* 0x002fca000000000a */
[----:B------:R-:W1:Y:S01]  /*0640*/  F2F.F64.F32 R16, R16 ;  /* 0x0000001000107310 */ /* 0x000e620000201800 */
[----:B0-----:R-:W-:-:S07]  /*0650*/  DADD R18, R18, R14 ;  /* 0x0000000012127229 */ /* 0x001fce000000000e */
[----:B------:R-:W0:Y:S01]  /*0660*/  F2F.F64.F32 R12, R26 ;  /* 0x0000001a000c7310 */ /* 0x000e220000201800 */
[----:B-1----:R-:W-:-:S07]  /*0670*/  DADD R16, R10, R16 ;  /* 0x000000000a107229 */ /* 0x002fce0000000010 */
[----:B------:R1:W2:Y:S01]  /*0680*/  F2F.F64.F32 R14, R5 ;  /* 0x00000005000e7310 */ /* 0x0002a20000201800 */
[----:B------:R-:W-:-:S07]  /*0690*/  DADD R18, R18, R20 ;  /* 0x0000000012127229 */ /* 0x000fce0000000014 */
[----:B------:R-:W3:Y:S01]  /*06a0*/  F2F.F64.F32 R26, R24 ;  /* 0x00000018001a7310 */ /* 0x000ee20000201800 */
[----:B-1----:R-:W-:Y:S01]  /*06b0*/  FMUL R5, R6, 0.03125 ;  /* 0x3d00000006057820 */ /* 0x002fe20000400000 */
[----:B0-----:R-:W-:-:S03]  /*06c0*/  DADD R12, R18, R12 ;  /* 0x00000000120c7229 */ /* 0x001fc6000000000c */
[----:B------:R-:W-:Y:S01]  /*06d0*/  FMUL R4, R5, R4 ;  /* 0x0000000405047220 */ /* 0x000fe20000400000 */
[----:B--2---:R-:W-:Y:S02]  /*06e0*/  DADD R14, R16, R14 ;  /* 0x00000000100e7229 */ /* 0x004fe4000000000e */
[----:B------:R-:W0:Y:S06]  /*06f0*/  F2F.F64.F32 R28, R25 ;  /* 0x00000019001c7310 */ /* 0x000e2c0000201800 */
[----:B---3--:R-:W-:Y:S02]  /*0700*/  DADD R26, R14, R26 ;  /* 0x000000000e1a7229 */ /* 0x008fe4000000001a */
[----:B------:R-:W1:Y:S01]  /*0710*/  F2F.F64.F32 R16, R2 ;  /* 0x0000000200107310 */ /* 0x000e620000201800 */
[----:B0-----:R-:W-:-:S07]  /*0720*/  DADD R12, R12, R28 ;  /* 0x000000000c0c7229 */ /* 0x001fce000000001c */
[----:B------:R-:W0:Y:S01]  /*0730*/  F2F.F64.F32 R10, R23 ;  /* 0x00000017000a7310 */ /* 0x000e220000201800 */
[----:B-1----:R-:W-:-:S07]  /*0740*/  DADD R16, R26, R16 ;  /* 0x000000001a107229 */ /* 0x002fce0000000010 */
[----:B------:R-:W1:Y:S01]  /*0750*/  F2F.F64.F32 R14, R7 ;  /* 0x00000007000e7310 */ /* 0x000e620000201800 */
[----:B0-----:R-:W-:-:S07]  /*0760*/  DADD R10, R12, R10 ;  /* 0x000000000c0a7229 */ /* 0x001fce000000000a */
[----:B------:R-:W0:Y:S01]  /*0770*/  F2F.F64.F32 R20, R6 ;  /* 0x0000000600147310 */ /* 0x000e220000201800 */
[----:B-1----:R-:W-:-:S07]  /*0780*/  DADD R14, R16, R14 ;  /* 0x00000000100e7229 */ /* 0x002fce000000000e */
[----:B------:R-:W1:Y:S01]  /*0790*/  F2F.F64.F32 R4, R4 ;  /* 0x0000000400047310 */ /* 0x000e620000201800 */
[----:B0-----:R-:W-:Y:S02]  /*07a0*/  DADD R10, R10, R20 ;  /* 0x000000000a0a7229 */ /* 0x001fe40000000014 */
[----:B-1----:R-:W-:Y:S01]  /*07b0*/  DADD R14, R14, R4 ;  /* 0x000000000e0e7229 */ /* 0x002fe20000000004 */
[----:B------:R-:W-:Y:S10]  /*07c0*/  BRA.U UP0, `(.L_x_0) ;  /* 0xfffffff900507547 */ /* 0x000ff4000b83ffff */
[----:B------:R-:W0:Y:S01]  /*07d0*/  MUFU.RCP64H R3, 45.25482177734375 ;  /* 0x4046a09e00037908 */ /* 0x000e220000001800 */
[----:B------:R-:W-:Y:S01]  /*07e0*/  MOV R8, 0x60000000 ;  /* 0x6000000000087802 */ /* 0x000fe20000000f00 */
[----:B------:R-:W-:Y:S01]  /*07f0*/  IMAD.MOV.U32 R9, RZ, RZ, 0x4046a09e ;  /* 0x4046a09eff097424 */ /* 0x000fe200078e00ff */
[----:B------:R-:W-:Y:S01]  /*0800*/  MOV R2, 0x1 ;  /* 0x0000000100027802 */ /* 0x000fe20000000f00 */
[----:B------:R-:W1:Y:S01]  /*0810*/  LDC.64 R12, c[0x4][0x10] ;  /* 0x01000400ff0c7b82 */ /* 0x000e620000000a00 */
[----:B------:R-:W-:-:S04]  /*0820*/  FSETP.GEU.AND P1, PT, |R11|, 6.5827683646048100446e-37, PT ;  /* 0x036000000b00780b */ /* 0x000fc80003f2e200 */
[----:B0-----:R-:W-:-:S08]  /*0830*/  DFMA R4, R2, -R8, 1 ;  /* 0x3ff000000204742b */ /* 0x001fd00000000808 */
[----:B------:R-:W-:-:S08]  /*0840*/  DFMA R4, R4, R4, R4 ;  /* 0x000000040404722b */ /* 0x000fd00000000004 */
[----:B------:R-:W-:-:S08]  /*0850*/  DFMA R4, R2, R4, R2 ;  /* 0x000000040204722b */ /* 0x000fd00000000002 */
[----:B------:R-:W-:-:S08]  /*0860*/  DFMA R2, R4, -R8, 1 ;  /* 0x3ff000000402742b */ /* 0x000fd00000000808 */
[----:B------:R-:W-:Y:S01]  /*0870*/  DFMA R2, R4, R2, R4 ;  /* 0x000000020402722b */ /* 0x000fe20000000004 */
[----:B-1----:R-:W-:-:S05]  /*0880*/  IMAD.WIDE.U32 R4, R0, 0x8, R12 ;  /* 0x0000000800047825 */ /* 0x002fca00078e000c */
[----:B------:R0:W-:Y:S02]  /*0890*/  STG.E.64 desc[UR8][R4.64], R14 ;  /* 0x0000000e04007986 */ /* 0x0001e4000c101b08 */
[----:B------:R-:W-:-:S08]  /*08a0*/  DMUL R6, R10, R2 ;  /* 0x000000020a067228 */ /* 0x000fd00000000000 */
[----:B------:R-:W-:-:S08]  /*08b0*/  DFMA R8, R6, -R8, R10 ;  /* 0x800000080608722b */ /* 0x000fd0000000000a */
[----:B------:R-:W-:-:S10]  /*08c0*/  DFMA R2, R2, R8, R6 ;  /* 0x000000080202722b */ /* 0x000fd40000000006 */
[----:B------:R-:W-:-:S05]  /*08d0*/  FFMA R0, RZ, 3.1035532951354980469, R3 ;  /* 0x4046a09eff007823 */ /* 0x000fca0000000003 */
[----:B------:R-:W-:-:S13]  /*08e0*/  FSETP.GT.AND P0, PT, |R0|, 1.469367938527859385e-39, PT ;  /* 0x001000000000780b */ /* 0x000fda0003f04200 */
[----:B0-----:R-:W-:Y:S05]  /*08f0*/  @P0 BRA P1, `(.L_x_1) ;  /* 0x0000000000100947 */ /* 0x001fea0000800000 */
[----:B------:R-:W-:-:S07]  /*0900*/  MOV R0, 0x920 ;  /* 0x0000092000007802 */ /* 0x000fce0000000f00 */
[----:B------:R-:W-:Y:S05]  /*0910*/  CALL.REL.NOINC `($__internal_0_$__cuda_sm20_div_rn_f64_full) ;  /* 0x0000000000147944 */ /* 0x000fea0003c00000 */
[----:B------:R-:W-:Y:S01]  /*0920*/  IMAD.MOV.U32 R2, RZ, RZ, R8 ;  /* 0x000000ffff027224 */ /* 0x000fe200078e0008 */
[----:B------:R-:W-:-:S07]  /*0930*/  MOV R3, R9 ;  /* 0x0000000900037202 */ /* 0x000fce0000000f00 */
.L_x_1:
[----:B------:R-:W0:Y:S02]  /*0940*/  LDC.64 R4, c[0x4][0x10] ;  /* 0x01000400ff047b82 */ /* 0x000e240000000a00 */
[----:B0-----:R-:W-:Y:S01]  /*0950*/  STG.E.64 desc[UR8][R4.64], R2 ;  /* 0x0000000204007986 */ /* 0x001fe2000c101b08 */
[----:B------:R-:W-:Y:S05]  /*0960*/  EXIT ;  /* 0x000000000000794d */ /* 0x000fea0003800000 */
        .weak           $__internal_0_$__cuda_sm20_div_rn_f64_full
        .type           $__internal_0_$__cuda_sm20_div_rn_f64_full,@function
        .size           $__internal_0_$__cuda_sm20_div_rn_f64_full,(.L_x_35 - $__internal_0_$__cuda_sm20_div_rn_f64_full)
$__internal_0_$__cuda_sm20_div_rn_f64_full:
[----:B------:R-:W-:Y:S02]  /*0970*/  HFMA2 R3, -RZ, RZ, 1.990234375, -0.0090179443359375 ;  /* 0x3ff6a09eff037431 */ /* 0x000fe400000001ff */
[----:B------:R-:W-:Y:S01]  /*0980*/  IMAD.MOV.U32 R2, RZ, RZ, 0x60000000 ;  /* 0x60000000ff027424 */ /* 0x000fe200078e00ff */
[C---:B------:R-:W-:Y:S01]  /*0990*/  FSETP.GEU.AND P1, PT, |R11|.reuse, 1.469367938527859385e-39, PT ;  /* 0x001000000b00780b */ /* 0x040fe20003f2e200 */
[----:B------:R-:W-:Y:S01]  /*09a0*/  IMAD.MOV.U32 R4, RZ, RZ, 0x1 ;  /* 0x00000001ff047424 */ /* 0x000fe200078e00ff */
[----:B------:R-:W-:Y:S01]  /*09b0*/  LOP3.LUT R8, R11, 0x7ff00000, RZ, 0xc0, !PT ;  /* 0x7ff000000b087812 */ /* 0x000fe200078ec0ff */
[----:B------:R-:W0:Y:S01]  /*09c0*/  MUFU.RCP64H R5, R3 ;  /* 0x0000000300057308 */ /* 0x000e220000001800 */
[----:B------:R-:W-:Y:S02]  /*09d0*/  MOV R9, 0x1ca00000 ;  /* 0x1ca0000000097802 */ /* 0x000fe40000000f00 */
[----:B------:R-:W-:Y:S01]  /*09e0*/  ISETP.GE.U32.AND P0, PT, R8, 0x40400000, PT ;  /* 0x404000000800780c */ /* 0x000fe20003f06070 */
[----:B------:R-:W-:Y:S01]  /*09f0*/  IMAD.MOV.U32 R16, RZ, RZ, R8 ;  /* 0x000000ffff107224 */ /* 0x000fe200078e0008 */
[----:B------:R-:W-:-:S02]  /*0a00*/  MOV R17, 0x40400000 ;  /* 0x4040000000117802 */ /* 0x000fc40000000f00 */
[----:B------:R-:W-:Y:S02]  /*0a10*/  SEL R9, R9, 0x63400000, !P0 ;  /* 0x6340000009097807 */ /* 0x000fe40004000000 */
[----:B------:R-:W-:Y:S01]  /*0a20*/  IADD3 R19, PT, PT, R17, -0x1, RZ ;  /* 0xffffffff11137810 */ /* 0x000fe20007ffe0ff */
[----:B0-----:R-:W-:-:S08]  /*0a30*/  DFMA R6, R4, -R2, 1 ;  /* 0x3ff000000406742b */ /* 0x001fd00000000802 */
[----:B------:R-:W-:-:S08]  /*0a40*/  DFMA R6, R6, R6, R6 ;  /* 0x000000060606722b */ /* 0x000fd00000000006 */
[----:B------:R-:W-:Y:S01]  /*0a50*/  DFMA R12, R4, R6, R4 ;  /* 0x00000006040c722b */ /* 0x000fe20000000004 */
[C-C-:B------:R-:W-:Y:S01]  /*0a60*/  @!P1 LOP3.LUT R6, R9.reuse, 0x80000000, R11.reuse, 0xf8, !PT ;  /* 0x8000000009069812 */ /* 0x140fe200078ef80b */
[----:B------:R-:W-:Y:S01]  /*0a70*/  IMAD.MOV.U32 R4, RZ, RZ, R10 ;  /* 0x000000ffff047224 */ /* 0x000fe200078e000a */
[----:B------:R-:W-:Y:S02]  /*0a80*/  LOP3.LUT R5, R9, 0x800fffff, R11, 0xf8, !PT ;  /* 0x800fffff09057812 */ /* 0x000fe400078ef80b */
[----:B------:R-:W-:Y:S02]  /*0a90*/  @!P1 LOP3.LUT R7, R6, 0x100000, RZ, 0xfc, !PT ;  /* 0x0010000006079812 */ /* 0x000fe400078efcff */
[----:B------:R-:W-:Y:S01]  /*0aa0*/  @!P1 MOV R6, RZ ;  /* 0x000000ff00069202 */ /* 0x000fe20000000f00 */
[----:B------:R-:W-:-:S05]  /*0ab0*/  DFMA R14, R12, -R2, 1 ;  /* 0x3ff000000c0e742b */ /* 0x000fca0000000802 */
[----:B------:R-:W-:-:S03]  /*0ac0*/  @!P1 DFMA R4, R4, 2, -R6 ;  /* 0x400000000404982b */ /* 0x000fc60000000806 */
[----:B------:R-:W-:-:S07]  /*0ad0*/  DFMA R14, R12, R14, R12 ;  /* 0x0000000e0c0e722b */ /* 0x000fce000000000c */
[----:B------:R-:W-:Y:S01]  /*0ae0*/  @!P1 LOP3.LUT R16, R5, 0x7ff00000, RZ, 0xc0, !PT ;  /* 0x7ff0000005109812 */ /* 0x000fe200078ec0ff */
[----:B------:R-:W-:-:S04]  /*0af0*/  DMUL R6, R14, R4 ;  /* 0x000000040e067228 */ /* 0x000fc80000000000 */
[----:B------:R-:W-:-:S04]  /*0b00*/  VIADD R18, R16, 0xffffffff ;  /* 0xffffffff10127836 */ /* 0x000fc80000000000 */
[----:B------:R-:W-:Y:S01]  /*0b10*/  DFMA R12, R6, -R2, R4 ;  /* 0x80000002060c722b */ /* 0x000fe20000000004 */
[----:B------:R-:W-:-:S04]  /*0b20*/  ISETP.GT.U32.AND P0, PT, R18, 0x7feffffe, PT ;  /* 0x7feffffe1200780c */ /* 0x000fc80003f04070 */
[----:B------:R-:W-:-:S03]  /*0b30*/  ISETP.GT.U32.OR P0, PT, R19, 0x7feffffe, P0 ;  /* 0x7feffffe1300780c */ /* 0x000fc60000704470 */
[----:B------:R-:W-:-:S10]  /*0b40*/  DFMA R6, R14, R12, R6 ;  /* 0x0000000c0e06722b */ /* 0x000fd40000000006 */
[----:B------:R-:W-:Y:S05]  /*0b50*/  @P0 BRA `(.L_x_2) ;  /* 0x0000000000680947 */ /* 0x000fea0003800000 */
[----:B------:R-:W-:Y:S01]  /*0b60*/  IMAD.MOV.U32 R11, RZ, RZ, 0x40400000 ;  /* 0x40400000ff0b7424 */ /* 0x000fe200078e00ff */
[----:B------:R-:W-:-:S04]  /*0b70*/  MOV R10, RZ ;  /* 0x000000ff000a7202 */ /* 0x000fc80000000f00 */
[----:B------:R-:W-:-:S04]  /*0b80*/  VIADDMNMX R8, R8, -R11, 0xb9600000, !PT ;  /* 0xb960000008087446 */ /* 0x000fc8000780090b */
[----:B------:R-:W-:-:S04]  /*0b90*/  VIMNMX R8, PT, PT, R8, 0x46a00000, PT ;  /* 0x46a0000008087848 */ /* 0x000fc80003fe0100 */
[----:B------:R-:W-:-:S05]  /*0ba0*/  IADD3 R12, PT, PT, -R9, R8, RZ ;  /* 0x00000008090c7210 */ /* 0x000fca0007ffe1ff */
[----:B------:R-:W-:-:S06]  /*0bb0*/  VIADD R11, R12, 0x7fe00000 ;  /* 0x7fe000000c0b7836 */ /* 0x000fcc0000000000 */
[----:B------:R-:W-:-:S10]  /*0bc0*/  DMUL R8, R6, R10 ;  /* 0x0000000a06087228 */ /* 0x000fd40000000000 */
[----:B------:R-:W-:-:S13]  /*0bd0*/  FSETP.GTU.AND P0, PT, |R9|, 1.469367938527859385e-39, PT ;  /* 0x001000000900780b */ /* 0x000fda0003f0c200 */
[----:B------:R-:W-:Y:S05]  /*0be0*/  @P0 BRA `(.L_x_3) ;  /* 0x0000000000880947 */ /* 0x000fea0003800000 */
[----:B------:R-:W-:Y:S01]  /*0bf0*/  DFMA R2, R6, -R2, R4 ;  /* 0x800000020602722b */ /* 0x000fe20000000004 */
[----:B------:R-:W-:-:S09]  /*0c00*/  IMAD.MOV.U32 R10, RZ, RZ, RZ ;  /* 0x000000ffff0a7224 */ /* 0x000fd200078e00ff */
[C---:B------:R-:W-:Y:S02]  /*0c10*/  FSETP.NEU.AND P0, PT, R3.reuse, RZ, PT ;  /* 0x000000ff0300720b */ /* 0x040fe40003f0d000 */
[----:B------:R-:W-:-:S04]  /*0c20*/  LOP3.LUT R2, R3, 0x4046a09e, RZ, 0x3c, !PT ;  /* 0x4046a09e03027812 */ /* 0x000fc800078e3cff */
[----:B------:R-:W-:-:S04]  /*0c30*/  LOP3.LUT R5, R2, 0x80000000, RZ, 0xc0, !PT ;  /* 0x8000000002057812 */ /* 0x000fc800078ec0ff */
[----:B------:R-:W-:-:S03]  /*0c40*/  LOP3.LUT R11, R5, R11, RZ, 0xfc, !PT ;  /* 0x0000000b050b7212 */ /* 0x000fc600078efcff */
[----:B------:R-:W-:Y:S05]  /*0c50*/  @!P0 BRA `(.L_x_3) ;  /* 0x00000000006c8947 */ /* 0x000fea0003800000 */
[----:B------:R-:W-:Y:S01]  /*0c60*/  IADD3 R3, PT, PT, -R12, RZ, RZ ;  /* 0x000000ff0c037210 */ /* 0x000fe20007ffe1ff */
[----:B------:R-:W-:-:S06]  /*0c70*/  IMAD.MOV.U32 R2, RZ, RZ, RZ ;  /* 0x000000ffff027224 */ /* 0x000fcc00078e00ff */
[----:B------:R-:W-:Y:S02]  /*0c80*/  DFMA R2, R8, -R2, R6 ;  /* 0x800000020802722b */ /* 0x000fe40000000006 */
[----:B------:R-:W-:-:S04]  /*0c90*/  DMUL.RP R6, R6, R10 ;  /* 0x0000000a06067228 */ /* 0x000fc80000008000 */
[----:B------:R-:W-:-:S04]  /*0ca0*/  IADD3 R2, PT, PT, -R12, -0x43300000, RZ ;  /* 0xbcd000000c027810 */ /* 0x000fc80007ffe1ff */
[----:B------:R-:W-:Y:S02]  /*0cb0*/  FSETP.NEU.AND P0, PT, |R3|, R2, PT ;  /* 0x000000020300720b */ /* 0x000fe40003f0d200 */
[----:B------:R-:W-:Y:S02]  /*0cc0*/  LOP3.LUT R5, R7, R5, RZ, 0x3c, !PT ;  /* 0x0000000507057212 */ /* 0x000fe400078e3cff */
[----:B------:R-:W-:Y:S02]  /*0cd0*/  FSEL R8, R6, R8, !P0 ;  /* 0x0000000806087208 */ /* 0x000fe40004000000 */
[----:B------:R-:W-:Y:S01]  /*0ce0*/  FSEL R9, R5, R9, !P0 ;  /* 0x0000000905097208 */ /* 0x000fe20004000000 */
[----:B------:R-:W-:Y:S06]  /*0cf0*/  BRA `(.L_x_3) ;  /* 0x0000000000447947 */ /* 0x000fec0003800000 */
.L_x_2:
[----:B------:R-:W-:-:S14]  /*0d00*/  DSETP.NAN.AND P0, PT, R10, R10, PT ;  /* 0x0000000a0a00722a */ /* 0x000fdc0003f08000 */
[----:B------:R-:W-:Y:S05]  /*0d10*/  @P0 BRA `(.L_x_4) ;  /* 0x0000000000340947 */ /* 0x000fea0003800000 */
[----:B------:R-:W-:Y:S01]  /*0d20*/  ISETP.NE.AND P0, PT, R16, R17, PT ;  /* 0x000000111000720c */ /* 0x000fe20003f05270 */
[----:B------:R-:W-:Y:S01]  /*0d30*/  IMAD.MOV.U32 R9, RZ, RZ, -0x80000 ;  /* 0xfff80000ff097424 */ /* 0x000fe200078e00ff */
[----:B------:R-:W-:-:S11]  /*0d40*/  MOV R8, 0x0 ;  /* 0x0000000000087802 */ /* 0x000fd60000000f00 */
[----:B------:R-:W-:Y:S05]  /*0d50*/  @!P0 BRA `(.L_x_3) ;  /* 0x00000000002c8947 */ /* 0x000fea0003800000 */
[----:B------:R-:W-:Y:S02]  /*0d60*/  ISETP.NE.AND P0, PT, R16, 0x7ff00000, PT ;  /* 0x7ff000001000780c */ /* 0x000fe40003f05270 */
[----:B------:R-:W-:Y:S02]  /*0d70*/  LOP3.LUT R10, R11, 0x4046a09e, RZ, 0x3c, !PT ;  /* 0x4046a09e0b0a7812 */ /* 0x000fe400078e3cff */
[----:B------:R-:W-:Y:S02]  /*0d80*/  ISETP.EQ.OR P0, PT, R17, RZ, !P0 ;  /* 0x000000ff1100720c */ /* 0x000fe40004702670 */
[----:B------:R-:W-:-:S11]  /*0d90*/  LOP3.LUT R9, R10, 0x80000000, RZ, 0xc0, !PT ;  /* 0x800000000a097812 */ /* 0x000fd600078ec0ff */
[----:B------:R-:W-:Y:S02]  /*0da0*/  @P0 LOP3.LUT R2, R9, 0x7ff00000, RZ, 0xfc, !PT ;  /* 0x7ff0000009020812 */ /* 0x000fe400078efcff */
[----:B------:R-:W-:Y:S01]  /*0db0*/  @!P0 MOV R8, RZ ;  /* 0x000000ff00088202 */ /* 0x000fe20000000f00 */
[----:B------:R-:W-:Y:S01]  /*0dc0*/  @P0 IMAD.MOV.U32 R8, RZ, RZ, RZ ;  /* 0x000000ffff080224 */ /* 0x000fe200078e00ff */
[----:B------:R-:W-:Y:S01]  /*0dd0*/  @P0 MOV R9, R2 ;  /* 0x0000000200090202 */ /* 0x000fe20000000f00 */
[----:B------:R-:W-:Y:S06]  /*0de0*/  BRA `(.L_x_3) ;  /* 0x0000000000087947 */ /* 0x000fec0003800000 */
.L_x_4:
[----:B------:R-:W-:Y:S01]  /*0df0*/  LOP3.LUT R9, R11, 0x80000, RZ, 0xfc, !PT ;  /* 0x000800000b097812 */ /* 0x000fe200078efcff */
[----:B------:R-:W-:-:S07]  /*0e00*/  IMAD.MOV.U32 R8, RZ, RZ, R10 ;  /* 0x000000ffff087224 */ /* 0x000fce00078e000a */
.L_x_3:
[----:B------:R-:W-:Y:S01]  /*0e10*/  MOV R2, R0 ;  /* 0x0000000000027202 */ /* 0x000fe20000000f00 */
[----:B------:R-:W-:-:S04]  /*0e20*/  IMAD.MOV.U32 R3, RZ, RZ, 0x0 ;  /* 0x00000000ff037424 */ /* 0x000fc800078e00ff */
[----:B------:R-:W-:Y:S05]  /*0e30*/  RET.REL.NODEC R2 `(_Z15dctKernelDoublev) ;  /* 0xfffffff002707950 */ /* 0x000fea0003c3ffff */
.L_x_5:
[----:B------:R-:W-:-:S00]  /*0e40*/  BRA `(.L_x_5) ;  /* 0xfffffffc00fc7947 */ /* 0x000fc0000383ffff */
[----:B------:R-:W-:-:S00]  /*0e50*/  NOP ;  /* 0x0000000000007918 */ /* 0x000fc00000000000 */
        /* <DEDUP_REMOVED lines=10> */
.L_x_35:


//--------------------- .text._Z14dctKernelFloatv --------------------------
	.section	.text._Z14dctKernelFloatv,"ax",@progbits
	.align	128
        .global         _Z14dctKernelFloatv
        .type           _Z14dctKernelFloatv,@function
        .size           _Z14dctKernelFloatv,(.L_x_36 - _Z14dctKernelFloatv)
        .other          _Z14dctKernelFloatv,@"STO_CUDA_ENTRY STV_DEFAULT"
_Z14dctKernelFloatv:
.text._Z14dctKernelFloatv:
[----:B------:R-:W-:Y:S01]  /*0000*/  LDC R1, c[0x0][0x37c] ;  /* 0x0000df00ff017b82 */ /* 0x000fe20000000800 */
[----:B------:R-:W0:Y:S07]  /*0010*/  S2R R3, SR_TID.X ;  /* 0x0000000000037919 */ /* 0x000e2e0000002100 */
[----:B------:R-:W0:Y:S01]  /*0020*/  S2UR UR6, SR_CTAID.X ;  /* 0x00000000000679c3 */ /* 0x000e220000002500 */
[----:B------:R-:W1:Y:S01]  /*0030*/  LDCU.64 UR4, c[0x4][URZ] ;  /* 0x01000000ff0477ac */ /* 0x000e620008000a00 */
[----:B------:R-:W-:Y:S01]  /*0040*/  HFMA2 R0, -RZ, RZ, 0, 0 ;  /* 0x00000000ff007431 */ /* 0x000fe200000001ff */
[----:B------:R-:W-:Y:S01]  /*0050*/  MOV R19, RZ ;  /* 0x000000ff00137202 */ /* 0x000fe20000000f00 */
[----:B------:R-:W2:Y:S04]  /*0060*/  LDCU.64 UR8, c[0x0][0x358] ;  /* 0x00006b00ff0877ac */ /* 0x000ea80008000a00 */
[----:B------:R-:W0:Y:S01]  /*0070*/  LDC R4, c[0x0][0x360] ;  /* 0x0000d800ff047b82 */ /* 0x000e220000000800 */
[----:B-1----:R-:W-:-:S04]  /*0080*/  UIADD3 UR4, UP0, UPT, UR4, 0x20, URZ ;  /* 0x0000002004047890 */ /* 0x002fc8000ff1e0ff */
[----:B------:R-:W-:Y:S02]  /*0090*/  UIADD3.X UR5, UPT, UPT, URZ, UR5, URZ, UP0, !UPT ;  /* 0x00000005ff057290 */ /* 0x000fe400087fe4ff */
[----:B------:R-:W-:Y:S01]  /*00a0*/  MOV R6, UR4 ;  /* 0x0000000400067c02 */ /* 0x000fe20008000f00 */
[----:B------:R-:W-:Y:S01]  /*00b0*/  UMOV UR4, URZ ;  /* 0x000000ff00047c82 */ /* 0x000fe20008000000 */
[----:B0-----:R-:W-:Y:S02]  /*00c0*/  IMAD R4, R4, UR6, R3 ;  /* 0x0000000604047c24 */ /* 0x001fe4000f8e0203 */
[----:B------:R-:W-:-:S03]  /*00d0*/  MOV R3, UR5 ;  /* 0x0000000500037c02 */ /* 0x000fc60008000f00 */
[----:B------:R-:W-:-:S05]  /*00e0*/  I2FP.F32.U32 R2, R4 ;  /* 0x0000000400027245 */ /* 0x000fca0000201000 */
[----:B------:R-:W-:-:S04]  /*00f0*/  FMUL R2, R2, 3.1415927410125732422 ;  /* 0x40490fdb02027820 */ /* 0x000fc80000400000 */
[----:B--2---:R-:W-:-:S07]  /*0100*/  FMUL R5, R2, 0.00048828125 ;  /* 0x3a00000002057820 */ /* 0x004fce0000400000 */
.L_x_6:
[----:B------:R-:W-:-:S05]  /*0110*/  MOV R2, R6 ;  /* 0x0000000600027202 */ /* 0x000fca0000000f00 */
[----:B------:R-:W2:Y:S04]  /*0120*/  LDG.E R23, desc[UR8][R2.64+-0x20] ;  /* 0xffffe00802177981 */ /* 0x000ea8000c1e1900 */
[----:B------:R-:W3:Y:S04]  /*0130*/  LDG.E R21, desc[UR8][R2.64+-0x1c] ;  /* 0xffffe40802157981 */ /* 0x000ee8000c1e1900 */
[----:B------:R-:W4:Y:S04]  /*0140*/  LDG.E R20, desc[UR8][R2.64+-0x18] ;  /* 0xffffe80802147981 */ /* 0x000f28000c1e1900 */
[----:B------:R-:W5:Y:S04]  /*0150*/  LDG.E R18, desc[UR8][R2.64+-0x14] ;  /* 0xffffec0802127981 */ /* 0x000f68000c1e1900 */
        /* <DEDUP_REMOVED lines=10> */
[----:B------:R0:W5:Y:S04]  /*0200*/  LDG.E R8, desc[UR8][R2.64+0x18] ;  /* 0x0000180802087981 */ /* 0x000168000c1e1900 */
[----:B------:R-:W0:Y:S01]  /*0210*/  LDG.E R7, desc[UR8][R2.64+0x1c] ;  /* 0x00001c0802077981 */ /* 0x000e22000c1e1900 */
[----:B------:R-:W-:-:S02]  /*0220*/  UIADD3 UR5, UPT, UPT, UR4, 0x1, URZ ;  /* 0x0000000104057890 */ /* 0x000fc4000fffe0ff */
[----:B------:R-:W-:Y:S01]  /*0230*/  I2FP.F32.U32 R22, UR4 ;  /* 0x0000000400167c45 */ /* 0x000fe20008201000 */
[----:B------:R-:W-:-:S04]  /*0240*/  UIADD3 UR6, UPT, UPT, UR4, 0x8, URZ ;  /* 0x0000000804067890 */ /* 0x000fc8000fffe0ff */
[----:B------:R-:W-:Y:S01]  /*0250*/  FADD R22, R22, 0.5 ;  /* 0x3f00000016167421 */ /* 0x000fe20000000000 */
[----:B------:R-:W-:Y:S01]  /*0260*/  I2FP.F32.U32 R24, UR5 ;  /* 0x0000000500187c45 */ /* 0x000fe20008201000 */
[----:B------:R-:W-:Y:S02]  /*0270*/  UIADD3 UR5, UPT, UPT, UR4, 0x2, URZ ;  /* 0x0000000204057890 */ /* 0x000fe4000fffe0ff */
[C---:B------:R-:W-:Y:S02]  /*0280*/  FMUL R22, R5.reuse, R22 ;  /* 0x0000001605167220 */ /* 0x040fe40000400000 */
[----:B------:R-:W-:Y:S02]  /*0290*/  FADD R24, R24, 0.5 ;  /* 0x3f00000018187421 */ /* 0x000fe40000000000 */
[----:B------:R-:W-:Y:S02]  /*02a0*/  FMUL.RZ R26, R22, 0.15915493667125701904 ;  /* 0x3e22f983161a7820 */ /* 0x000fe4000040c000 */
[----:B------:R-:W-:-:S02]  /*02b0*/  FMUL R22, R5, R24 ;  /* 0x0000001805167220 */ /* 0x000fc40000400000 */
[----:B------:R-:W1:Y:S02]  /*02c0*/  MUFU.COS R24, R26 ;  /* 0x0000001a00187308 */ /* 0x000e640000000000 */
[----:B------:R-:W-:-:S06]  /*02d0*/  FMUL.RZ R25, R22, 0.15915493667125701904 ;  /* 0x3e22f98316197820 */ /* 0x000fcc000040c000 */
[----:B------:R-:W3:Y:S01]  /*02e0*/  MUFU.COS R25, R25 ;  /* 0x0000001900197308 */ /* 0x000ee20000000000 */
[----:B--2---:R-:W-:-:S04]  /*02f0*/  FMUL R22, R23, 0.03125 ;  /* 0x3d00000017167820 */ /* 0x004fc80000400000 */
[----:B-1----:R-:W-:Y:S01]  /*0300*/  FFMA R19, R22, R24, R19 ;  /* 0x0000001816137223 */ /* 0x002fe20000000013 */
[----:B------:R-:W-:Y:S01]  /*0310*/  I2FP.F32.U32 R24, UR5 ;  /* 0x0000000500187c45 */ /* 0x000fe20008201000 */
[----:B------:R-:W-:Y:S01]  /*0320*/  UIADD3 UR5, UPT, UPT, UR4, 0x3, URZ ;  /* 0x0000000304057890 */ /* 0x000fe2000fffe0ff */
[----:B---3--:R-:W-:-:S03]  /*0330*/  FMUL R22, R21, 0.03125 ;  /* 0x3d00000015167820 */ /* 0x008fc60000400000 */
[----:B------:R-:W-:Y:S01]  /*0340*/  FADD R24, R24, 0.5 ;  /* 0x3f00000018187421 */ /* 0x000fe20000000000 */
[----:B------:R-:W-:Y:S01]  /*0350*/  FFMA R19, R22, R25, R19 ;  /* 0x0000001916137223 */ /* 0x000fe20000000013 */
[----:B------:R-:W-:Y:S01]  /*0360*/  I2FP.F32.U32 R22, UR5 ;  /* 0x0000000500167c45 */ /* 0x000fe20008201000 */
[----:B------:R-:W-:Y:S01]  /*0370*/  UIADD3 UR5, UPT, UPT, UR4, 0x4, URZ ;  /* 0x0000000404057890 */ /* 0x000fe2000fffe0ff */
[----:B------:R-:W-:-:S03]  /*0380*/  FMUL R24, R5, R24 ;  /* 0x0000001805187220 */ /* 0x000fc60000400000 */
[----:B------:R-:W-:Y:S01]  /*0390*/  FADD R22, R22, 0.5 ;  /* 0x3f00000016167421 */ /* 0x000fe20000000000 */
[----:B------:R-:W-:Y:S01]  /*03a0*/  FMUL.RZ R27, R24, 0.15915493667125701904 ;  /* 0x3e22f983181b7820 */ /* 0x000fe2000040c000 */
[----:B------:R-:W-:Y:S01]  /*03b0*/  FADD R24, R23, R0 ;  /* 0x0000000017187221 */ /* 0x000fe20000000000 */
[----:B------:R-:W-:Y:S01]  /*03c0*/  I2FP.F32.U32 R26, UR5 ;  /* 0x00000005001a7c45 */ /* 0x000fe20008201000 */
[----:B------:R-:W-:Y:S01]  /*03d0*/  FMUL R25, R5, R22 ;  /* 0x0000001605197220 */ /* 0x000fe20000400000 */
[----:B------:R-:W-:Y:S01]  /*03e0*/  UIADD3 UR5, UPT, UPT, UR4, 0x5, URZ ;  /* 0x0000000504057890 */ /* 0x000fe2000fffe0ff */
[----:B------:R-:W1:Y:S01]  /*03f0*/  MUFU.COS R22, R27 ;  /* 0x0000001b00167308 */ /* 0x000e620000000000 */
[----:B------:R-:W-:Y:S01]  /*0400*/  FADD R21, R24, R21 ;  /* 0x0000001518157221 */ /* 0x000fe20000000000 */
[----:B------:R-:W-:Y:S01]  /*0410*/  FMUL.RZ R0, R25, 0.15915493667125701904 ;  /* 0x3e22f98319007820 */ /* 0x000fe2000040c000 */
[----:B------:R-:W-:Y:S01]  /*0420*/  FADD R26, R26, 0.5 ;  /* 0x3f0000001a1a7421 */ /* 0x000fe20000000000 */
[----:B----4-:R-:W-:Y:S01]  /*0430*/  FMUL R24, R20, 0.03125 ;  /* 0x3d00000014187820 */ /* 0x010fe20000400000 */
[----:B------:R-:W-:Y:S01]  /*0440*/  I2FP.F32.U32 R23, UR5 ;  /* 0x0000000500177c45 */ /* 0x000fe20008201000 */
[----:B------:R-:W-:Y:S01]  /*0450*/  UIADD3 UR5, UPT, UPT, UR4, 0x6, URZ ;  /* 0x0000000604057890 */ /* 0x000fe2000fffe0ff */
[----:B------:R-:W-:Y:S01]  /*0460*/  FMUL R26, R5, R26 ;  /* 0x0000001a051a7220 */ /* 0x000fe20000400000 */
[----:B------:R-:W2:Y:S01]  /*0470*/  MUFU.COS R0, R0 ;  /* 0x0000000000007308 */ /* 0x000ea20000000000 */
[----:B------:R-:W-:-:S02]  /*0480*/  FADD R21, R21, R20 ;  /* 0x0000001415157221 */ /* 0x000fc40000000000 */
[----:B------:R-:W-:-:S05]  /*0490*/  FMUL.RZ R26, R26, 0.15915493667125701904 ;  /* 0x3e22f9831a1a7820 */ /* 0x000fca000040c000 */
[----:B------:R-:W3:Y:S01]  /*04a0*/  MUFU.COS R20, R26 ;  /* 0x0000001a00147308 */ /* 0x000ee20000000000 */
[----:B-1----:R-:W-:Y:S01]  /*04b0*/  FFMA R19, R24, R22, R19 ;  /* 0x0000001618137223 */ /* 0x002fe20000000013 */
[----:B------:R-:W-:Y:S01]  /*04c0*/  FADD R24, R23, 0.5 ;  /* 0x3f00000017187421 */ /* 0x000fe20000000000 */
[----:B-----5:R-:W-:Y:S01]  /*04d0*/  FADD R22, R21, R18 ;  /* 0x0000001215167221 */ /* 0x020fe20000000000 */
[----:B------:R-:W-:Y:S01]  /*04e0*/  FMUL R18, R18, 0.03125 ;  /* 0x3d00000012127820 */ /* 0x000fe20000400000 */
[----:B------:R-:W-:Y:S01]  /*04f0*/  I2FP.F32.U32 R21, UR5 ;  /* 0x0000000500157c45 */ /* 0x000fe20008201000 */
[----:B------:R-:W-:Y:S01]  /*0500*/  FMUL R24, R5, R24 ;  /* 0x0000001805187220 */ /* 0x000fe20000400000 */
[----:B------:R-:W-:Y:S01]  /*0510*/  UIADD3 UR5, UPT, UPT, UR4, 0x7, URZ ;  /* 0x0000000704057890 */ /* 0x000fe2000fffe0ff */
[----:B--2---:R-:W-:Y:S02]  /*0520*/  FFMA R19, R18, R0, R19 ;  /* 0x0000000012137223 */ /* 0x004fe40000000013 */
[----:B------:R-:W-:Y:S01]  /*0530*/  FADD R0, R21, 0.5 ;  /* 0x3f00000015007421 */ /* 0x000fe20000000000 */
[----:B------:R-:W-:Y:S01]  /*0540*/  FMUL.RZ R25, R24, 0.15915493667125701904 ;  /* 0x3e22f98318197820 */ /* 0x000fe2000040c000 */
[----:B------:R-:W-:Y:S01]  /*0550*/  FMUL R18, R17, 0.03125 ;  /* 0x3d00000011127820 */ /* 0x000fe20000400000 */
[----:B------:R-:W-:Y:S01]  /*0560*/  I2FP.F32.U32 R24, UR5 ;  /* 0x0000000500187c45 */ /* 0x000fe20008201000 */
[----:B------:R-:W-:Y:S01]  /*0570*/  FMUL R23, R5, R0 ;  /* 0x0000000005177220 */ /* 0x000fe20000400000 */
[----:B------:R-:W-:Y:S01]  /*0580*/  FADD R21, R22, R17 ;  /* 0x0000001116157221 */ /* 0x000fe20000000000 */
[----:B------:R-:W1:Y:S01]  /*0590*/  MUFU.COS R0, R25 ;  /* 0x0000001900007308 */ /* 0x000e620000000000 */
[----:B---3--:R-:W-:Y:S01]  /*05a0*/  FFMA R19, R18, R20, R19 ;  /* 0x0000001412137223 */ /* 0x008fe20000000013 */
[----:B------:R-:W-:Y:S01]  /*05b0*/  FMUL.RZ R17, R23, 0.15915493667125701904 ;  /* 0x3e22f98317117820 */ /* 0x000fe2000040c000 */
[----:B------:R-:W-:Y:S01]  /*05c0*/  FADD R24, R24, 0.5 ;  /* 0x3f00000018187421 */ /* 0x000fe20000000000 */
[----:B------:R-:W-:Y:S01]  /*05d0*/  I2FP.F32.U32 R18, UR6 ;  /* 0x0000000600127c45 */ /* 0x000fe20008201000 */
[----:B------:R-:W-:Y:S01]  /*05e0*/  UIADD3 UR5, UPT, UPT, UR4, 0x9, URZ ;  /* 0x0000000904057890 */ /* 0x000fe2000fffe0ff */
[----:B------:R-:W-:Y:S01]  /*05f0*/  FMUL R20, R16, 0.03125 ;  /* 0x3d00000010147820 */ /* 0x000fe20000400000 */
[----:B------:R-:W-:Y:S01]  /*0600*/  FMUL R24, R5, R24 ;  /* 0x0000001805187220 */ /* 0x000fe20000400000 */
[----:B------:R-:W2:Y:S01]  /*0610*/  MUFU.COS R17, R17 ;  /* 0x0000001100117308 */ /* 0x000ea20000000000 */
[----:B------:R-:W-:Y:S01]  /*0620*/  FADD R22, R18, 0.5 ;  /* 0x3f00000012167421 */ /* 0x000fe20000000000 */
[----:B------:R-:W-:Y:S01]  /*0630*/  FADD R18, R21, R16 ;  /* 0x0000001015127221 */ /* 0x000fe20000000000 */
[----:B------:R-:W-:Y:S01]  /*0640*/  FMUL.RZ R24, R24, 0.15915493667125701904 ;  /* 0x3e22f98318187820 */ /* 0x000fe2000040c000 */
[----:B------:R-:W-:Y:S01]  /*0650*/  I2FP.F32.U32 R21, UR5 ;  /* 0x0000000500157c45 */ /* 0x000fe20008201000 */
[----:B------:R-:W-:Y:S01]  /*0660*/  FMUL R22, R5, R22 ;  /* 0x0000001605167220 */ /* 0x000fe20000400000 */
[----:B------:R-:W-:-:S02]  /*0670*/  UIADD3 UR5, UPT, UPT, UR4, 0xb, URZ ;  /* 0x0000000b04057890 */ /* 0x000fc4000fffe0ff */
[----:B------:R-:W3:Y:S01]  /*0680*/  MUFU.COS R16, R24 ;  /* 0x0000001800107308 */ /* 0x000ee20000000000 */
[----:B-1----:R-:W-:Y:S01]  /*0690*/  FFMA R20, R20, R0, R19 ;  /* 0x0000000014147223 */ /* 0x002fe20000000013 */
[----:B------:R-:W-:Y:S01]  /*06a0*/  FADD R0, R21, 0.5 ;  /* 0x3f00000015007421 */ /* 0x000fe20000000000 */
[----:B------:R-:W-:Y:S01]  /*06b0*/  UIADD3 UR6, UPT, UPT, UR4, 0xa, URZ ;  /* 0x0000000a04067890 */ /* 0x000fe2000fffe0ff */
[----:B------:R-:W-:Y:S01]  /*06c0*/  FMUL.RZ R23, R22, 0.15915493667125701904 ;  /* 0x3e22f98316177820 */ /* 0x000fe2000040c000 */
[----:B------:R-:W-:Y:S01]  /*06d0*/  FMUL R19, R11, 0.03125 ;  /* 0x3d0000000b137820 */ /* 0x000fe20000400000 */
[----:B------:R-:W-:Y:S01]  /*06e0*/  FADD R11, R18, R11 ;  /* 0x0000000b120b7221 */ /* 0x000fe20000000000 */
[----:B------:R-:W-:Y:S01]  /*06f0*/  FMUL R21, R5, R0 ;  /* 0x0000000005157220 */ /* 0x000fe20000400000 */
[----:B------:R-:W-:Y:S01]  /*0700*/  I2FP.F32.U32 R18, UR5 ;  /* 0x0000000500127c45 */ /* 0x000fe20008201000 */
[----:B------:R1:W4:Y:S01]  /*0710*/  MUFU.COS R0, R23 ;  /* 0x0000001700007308 */ /* 0x0003220000000000 */
[----:B------:R-:W-:Y:S01]  /*0720*/  UIADD3 UR5, UPT, UPT, UR4, 0xc, URZ ;  /* 0x0000000c04057890 */ /* 0x000fe2000fffe0ff */
[----:B------:R-:W-:Y:S01]  /*0730*/  I2FP.F32.U32 R22, UR6 ;  /* 0x0000000600167c45 */ /* 0x000fe20008201000 */
[----:B--2---:R-:W-:Y:S01]  /*0740*/  FFMA R19, R19, R17, R20 ;  /* 0x0000001113137223 */ /* 0x004fe20000000014 */
[----:B------:R-:W-:Y:S01]  /*0750*/  FADD R20, R18, 0.5 ;  /* 0x3f00000012147421 */ /* 0x000fe20000000000 */
[----:B------:R-:W-:Y:S01]  /*0760*/  FMUL.RZ R17, R21, 0.15915493667125701904 ;  /* 0x3e22f98315117820 */ /* 0x000fe2000040c000 */
[----:B------:R-:W-:Y:S01]  /*0770*/  FADD R18, R11, R12 ;  /* 0x0000000c0b127221 */ /* 0x000fe20000000000 */
[----:B------:R-:W-:Y:S01]  /*0780*/  FMUL R12, R12, 0.03125 ;  /* 0x3d0000000c0c7820 */ /* 0x000fe20000400000 */
[----:B------:R-:W-:Y:S01]  /*0790*/  I2FP.F32.U32 R21, UR5 ;  /* 0x0000000500157c45 */ /* 0x000fe20008201000 */
[----:B------:R-:W-:Y:S01]  /*07a0*/  FADD R22, R22, 0.5 ;  /* 0x3f00000016167421 */ /* 0x000fe20000000000 */
[----:B------:R-:W-:Y:S01]  /*07b0*/  UIADD3 UR6, UPT, UPT, UR4, 0xd, URZ ;  /* 0x0000000d04067890 */ /* 0x000fe2000fffe0ff */
[C---:B------:R-:W-:Y:S01]  /*07c0*/  FMUL R20, R5.reuse, R20 ;  /* 0x0000001405147220 */ /* 0x040fe20000400000 */
[----:B---3--:R-:W-:Y:S01]  /*07d0*/  FFMA R19, R12, R16, R19 ;  /* 0x000000100c137223 */ /* 0x008fe20000000013 */
[----:B------:R-:W-:Y:S01]  /*07e0*/  FMUL R22, R5, R22 ;  /* 0x0000001605167220 */ /* 0x000fe20000400000 */
[----:B------:R-:W-:Y:S01]  /*07f0*/  FADD R12, R21, 0.5 ;  /* 0x3f000000150c7421 */ /* 0x000fe20000000000 */
[----:B------:R-:W2:Y:S01]  /*0800*/  MUFU.COS R17, R17 ;  /* 0x0000001100117308 */ /* 0x000ea20000000000 */
[----:B------:R-:W-:Y:S01]  /*0810*/  I2FP.F32.U32 R21, UR6 ;  /* 0x0000000600157c45 */ /* 0x000fe20008201000 */
[----:B------:R-:W-:Y:S01]  /*0820*/  FMUL R16, R13, 0.03125 ;  /* 0x3d0000000d107820 */ /* 0x000fe20000400000 */
[----:B------:R-:W-:Y:S01]  /*0830*/  UIADD3 UR5, UPT, UPT, UR4, 0xe, URZ ;  /* 0x0000000e04057890 */ /* 0x000fe2000fffe0ff */
[----:B-1----:R-:W-:Y:S01]  /*0840*/  FMUL.RZ R23, R20, 0.15915493667125701904 ;  /* 0x3e22f98314177820 */ /* 0x002fe2000040c000 */
[----:B------:R-:W-:Y:S01]  /*0850*/  FMUL.RZ R22, R22, 0.15915493667125701904 ;  /* 0x3e22f98316167820 */ /* 0x000fe2000040c000 */
[----:B------:R-:W-:Y:S01]  /*0860*/  FMUL R20, R5, R12 ;  /* 0x0000000c05147220 */ /* 0x000fe20000400000 */
[----:B----4-:R-:W-:Y:S01]  /*0870*/  FFMA R16, R16, R0, R19 ;  /* 0x0000000010107223 */ /* 0x010fe20000000013 */
[----:B------:R-:W-:Y:S01]  /*0880*/  FADD R0, R21, 0.5 ;  /* 0x3f00000015007421 */ /* 0x000fe20000000000 */
[----:B------:R-:W1:Y:S01]  /*0890*/  MUFU.COS R11, R22 ;  /* 0x00000016000b7308 */ /* 0x000e620000000000 */
[----:B------:R-:W-:Y:S01]  /*08a0*/  FMUL.RZ R21, R20, 0.15915493667125701904 ;  /* 0x3e22f98314157820 */ /* 0x000fe2000040c000 */
[----:B------:R-:W-:Y:S01]  /*08b0*/  UIADD3 UR6, UPT, UPT, UR4, 0xf, URZ ;  /* 0x0000000f04067890 */ /* 0x000fe2000fffe0ff */
[----:B------:R-:W-:Y:S01]  /*08c0*/  I2FP.F32.U32 R20, UR5 ;  /* 0x0000000500147c45 */ /* 0x000fe20008201000 */
[----:B------:R-:W-:Y:S01]  /*08d0*/  FADD R18, R18, R13 ;  /* 0x0000000d12127221 */ /* 0x000fe20000000000 */
[----:B------:R-:W-:Y:S01]  /*08e0*/  FMUL R13, R15, 0.03125 ;  /* 0x3d0000000f0d7820 */ /* 0x000fe20000400000 */
[----:B------:R-:W-:Y:S01]  /*08f0*/  FMUL R19, R5, R0 ;  /* 0x0000000005137220 */ /* 0x000fe20000400000 */
[----:B------:R-:W-:Y:S01]  /*0900*/  UIADD3 UR4, UPT, UPT, UR4, 0x10, URZ ;  /* 0x0000001004047890 */ /* 0x000fe2000fffe0ff */
[----:B------:R-:W3:Y:S01]  /*0910*/  MUFU.COS R12, R23 ;  /* 0x00000017000c7308 */ /* 0x000ee20000000000 */
[----:B------:R-:W-:Y:S01]  /*0920*/  FADD R15, R18, R15 ;  /* 0x0000000f120f7221 */ /* 0x000fe20000000000 */
[----:B------:R-:W-:Y:S01]  /*0930*/  FADD R20, R20, 0.5 ;  /* 0x3f00000014147421 */ /* 0x000fe20000000000 */
[----:B------:R-:W-:Y:S01]  /*0940*/  I2FP.F32.U32 R18, UR6 ;  /* 0x0000000600127c45 */ /* 0x000fe20008201000 */
[----:B------:R-:W-:Y:S01]  /*0950*/  FMUL.RZ R19, R19, 0.15915493667125701904 ;  /* 0x3e22f98313137820 */ /* 0x000fe2000040c000 */
[----:B--2---:R-:W-:Y:S01]  /*0960*/  FFMA R16, R13, R17, R16 ;  /* 0x000000110d107223 */ /* 0x004fe20000000010 */
[----:B------:R-:W-:Y:S01]  /*0970*/  FMUL R20, R5, R20 ;  /* 0x0000001405147220 */ /* 0x000fe20000400000 */
[----:B------:R-:W-:Y:S01]  /*0980*/  FMUL R17, R14, 0.03125 ;  /* 0x3d0000000e117820 */ /* 0x000fe20000400000 */
[----:B------:R-:W2:Y:S01]  /*0990*/  MUFU.COS R0, R21 ;  /* 0x0000001500007308 */ /* 0x000ea20000000000 */
[----:B------:R-:W-:Y:S01]  /*09a0*/  FADD R18, R18, 0.5 ;  /* 0x3f00000012127421 */ /* 0x000fe20000000000 */
[----:B------:R-:W-:Y:S01]  /*09b0*/  FADD R14, R15, R14 ;  /* 0x0000000e0f0e7221 */ /* 0x000fe20000000000 */
[----:B------:R-:W-:Y:S01]  /*09c0*/  FMUL.RZ R15, R20, 0.15915493667125701904 ;  /* 0x3e22f983140f7820 */ /* 0x000fe2000040c000 */
[----:B-1----:R-:W-:Y:S01]  /*09d0*/  FFMA R11, R17, R11, R16 ;  /* 0x0000000b110b7223 */ /* 0x002fe20000000010 */
[----:B------:R-:W-:Y:S01]  /*09e0*/  FMUL R18, R5, R18 ;  /* 0x0000001205127220 */ /* 0x000fe20000400000 */
[----:B------:R-:W-:Y:S01]  /*09f0*/  FMUL R16, R9, 0.03125 ;  /* 0x3d00000009107820 */ /* 0x000fe20000400000 */
[----:B------:R-:W-:Y:S01]  /*0a00*/  FADD R9, R14, R9 ;  /* 0x000000090e097221 */ /* 0x000fe20000000000 */
[----:B------:R-:W1:Y:S01]  /*0a10*/  MUFU.COS R13, R19 ;  /* 0x00000013000d7308 */ /* 0x000e620000000000 */
[----:B------:R-:W-:Y:S01]  /*0a20*/  FMUL.RZ R18, R18, 0.15915493667125701904 ;  /* 0x3e22f98312127820 */ /* 0x000fe2000040c000 */
[----:B---3--:R-:W-:Y:S01]  /*0a30*/  FFMA R11, R16, R12, R11 ;  /* 0x0000000c100b7223 */ /* 0x008fe2000000000b */
[----:B------:R-:W-:Y:S01]  /*0a40*/  FMUL R12, R6, 0.03125 ;  /* 0x3d000000060c7820 */ /* 0x000fe20000400000 */
[----:B------:R-:W-:Y:S01]  /*0a50*/  FADD R9, R9, R6 ;  /* 0x0000000609097221 */ /* 0x000fe20000000000 */
[----:B------:R-:W-:Y:S01]  /*0a60*/  UISETP.NE.AND UP0, UPT, UR4, 0x800, UPT ;  /* 0x000008000400788c */ /* 0x000fe2000bf05270 */
[----:B------:R-:W-:Y:S01]  /*0a70*/  IADD3 R6, P0, PT, R2, 0x40, RZ ;  /* 0x0000004002067810 */ /* 0x000fe20007f1e0ff */
[----:B0-----:R-:W-:Y:S01]  /*0a80*/  FMUL R2, R7, 0.03125 ;  /* 0x3d00000007027820 */ /* 0x001fe20000400000 */
[----:B------:R-:W0:Y:S01]  /*0a90*/  MUFU.COS R15, R15 ;  /* 0x0000000f000f7308 */ /* 0x000e220000000000 */
[----:B--2---:R-:W-:Y:S01]  /*0aa0*/  FFMA R0, R12, R0, R11 ;  /* 0x000000000c007223 */ /* 0x004fe2000000000b */
[----:B------:R-:W-:Y:S01]  /*0ab0*/  FMUL R11, R10, 0.03125 ;  /* 0x3d0000000a0b7820 */ /* 0x000fe20000400000 */
[----:B------:R-:W-:Y:S01]  /*0ac0*/  FADD R9, R9, R10 ;  /* 0x0000000a09097221 */ /* 0x000fe20000000000 */
[----:B------:R-:W-:-:S04]  /*0ad0*/  IADD3.X R3, PT, PT, RZ, R3, RZ, P0, !PT ;  /* 0x00000003ff037210 */ /* 0x000fc800007fe4ff */
[----:B------:R-:W2:Y:S01]  /*0ae0*/  MUFU.COS R19, R18 ;  /* 0x0000001200137308 */ /* 0x000ea20000000000 */
[----:B-1----:R-:W-:Y:S01]  /*0af0*/  FFMA R0, R11, R13, R0 ;  /* 0x0000000d0b007223 */ /* 0x002fe20000000000 */
[----:B------:R-:W-:Y:S01]  /*0b00*/  FMUL R11, R8, 0.03125 ;  /* 0x3d000000080b7820 */ /* 0x000fe20000400000 */
[----:B------:R-:W-:-:S03]  /*0b10*/  FADD R8, R9, R8 ;  /* 0x0000000809087221 */ /* 0x000fc60000000000 */
[----:B0-----:R-:W-:Y:S01]  /*0b20*/  FFMA R11, R11, R15, R0 ;  /* 0x0000000f0b0b7223 */ /* 0x001fe20000000000 */
[----:B------:R-:W-:-:S03]  /*0b30*/  FADD R0, R8, R7 ;  /* 0x0000000708007221 */ /* 0x000fc60000000000 */
[----:B--2---:R-:W-:Y:S01]  /*0b40*/  FFMA R19, R2, R19, R11 ;  /* 0x0000001302137223 */ /* 0x004fe2000000000b */
[----:B------:R-:W-:Y:S06]  /*0b50*/  BRA.U UP0, `(.L_x_6) ;  /* 0xfffffff5006c7547 */ /* 0x000fec000b83ffff */
[----:B------:R-:W0:Y:S01]  /*0b60*/  LDC.64 R2, c[0x4][0x8] ;  /* 0x01000200ff027b82 */ /* 0x000e220000000a00 */
[----:B------:R-:W-:Y:S01]  /*0b70*/  HFMA2 R7, -RZ, RZ, 1.1767578125, 7.5519084930419921875e-05 ;  /* 0x3cb504f3ff077431 */ /* 0x000fe200000001ff */
[----:B------:R-:W1:Y:S01]  /*0b80*/  FCHK P0, R0, 45.254833221435546875 ;  /* 0x423504f300007902 */ /* 0x000e620000000000 */
[----:B0-----:R-:W-:Y:S01]  /*0b90*/  IMAD.WIDE.U32 R4, R4, 0x4, R2 ;  /* 0x0000000404047825 */ /* 0x001fe200078e0002 */
[----:B------:R-:W-:-:S04]  /*0ba0*/  MOV R2, 0x423504f3 ;  /* 0x423504f300027802 */ /* 0x000fc80000000f00 */
[----:B------:R0:W-:Y:S01]  /*0bb0*/  STG.E desc[UR8][R4.64], R19 ;  /* 0x0000001304007986 */ /* 0x0001e2000c101908 */
[----:B------:R-:W-:-:S04]  /*0bc0*/  FFMA R2, R7, -R2, 1 ;  /* 0x3f80000007027423 */ /* 0x000fc80000000802 */
[----:B------:R-:W-:-:S04]  /*0bd0*/  FFMA R3, R2, R7, 0.022097086533904075623 ;  /* 0x3cb504f302037423 */ /* 0x000fc80000000007 */
[----:B------:R-:W-:-:S04]  /*0be0*/  FFMA R2, R0, R3, RZ ;  /* 0x0000000300027223 */ /* 0x000fc800000000ff */
[----:B------:R-:W-:-:S04]  /*0bf0*/  FFMA R6, R2, -45.254833221435546875, R0 ;  /* 0xc23504f302067823 */ /* 0x000fc80000000000 */
[----:B------:R-:W-:Y:S01]  /*0c00*/  FFMA R7, R3, R6, R2 ;  /* 0x0000000603077223 */ /* 0x000fe20000000002 */
[----:B01----:R-:W-:Y:S06]  /*0c10*/  @!P0 BRA `(.L_x_7) ;  /* 0x0000000000088947 */ /* 0x003fec0003800000 */
[----:B------:R-:W-:-:S07]  /*0c20*/  MOV R2, 0xc40 ;  /* 0x00000c4000027802 */ /* 0x000fce0000000f00 */
[----:B------:R-:W-:Y:S05]  /*0c30*/  CALL.REL.NOINC `($__internal_1_$__cuda_sm3x_div_rn_noftz_f32_slowpath) ;  /* 0x00000000000c7944 */ /* 0x000fea0003c00000 */
.L_x_7:
[----:B------:R-:W0:Y:S02]  /*0c40*/  LDC.64 R2, c[0x4][0x8] ;  /* 0x01000200ff027b82 */ /* 0x000e240000000a00 */
[----:B0-----:R-:W-:Y:S01]  /*0c50*/  STG.E desc[UR8][R2.64], R7 ;  /* 0x0000000702007986 */ /* 0x001fe2000c101908 */
[----:B------:R-:W-:Y:S05]  /*0c60*/  EXIT ;  /* 0x000000000000794d */ /* 0x000fea0003800000 */
        .weak           $__internal_1_$__cuda_sm3x_div_rn_noftz_f32_slowpath
        .type           $__internal_1_$__cuda_sm3x_div_rn_noftz_f32_slowpath,@function
        .size           $__internal_1_$__cuda_sm3x_div_rn_noftz_f32_slowpath,(.L_x_36 - $__internal_1_$__cuda_sm3x_div_rn_noftz_f32_slowpath)
$__internal_1_$__cuda_sm3x_div_rn_noftz_f32_slowpath:
[----:B------:R-:W-:-:S04]  /*0c70*/  SHF.R.U32.HI R3, RZ, 0x17, R0 ;  /* 0x00000017ff037819 */ /* 0x000fc80000011600 */
[----:B------:R-:W-:Y:S02]  /*0c80*/  LOP3.LUT R5, R3, 0xff, RZ, 0xc0, !PT ;  /* 0x000000ff03057812 */ /* 0x000fe400078ec0ff */
[----:B------:R-:W-:Y:S02]  /*0c90*/  MOV R3, R0 ;  /* 0x0000000000037202 */ /* 0x000fe40000000f00 */
[----:B------:R-:W-:-:S04]  /*0ca0*/  IADD3 R6, PT, PT, R5, -0x1, RZ ;  /* 0xffffffff05067810 */ /* 0x000fc80007ffe0ff */
[----:B------:R-:W-:-:S13]  /*0cb0*/  ISETP.GT.U32.OR P0, PT, R6, 0xfd, !PT ;  /* 0x000000fd0600780c */ /* 0x000fda0007f04470 */
[----:B------:R-:W-:Y:S01]  /*0cc0*/  @!P0 MOV R4, RZ ;  /* 0x000000ff00048202 */ /* 0x000fe20000000f00 */
[----:B------:R-:W-:Y:S06]  /*0cd0*/  @!P0 BRA `(.L_x_8) ;  /* 0x00000000003c8947 */ /* 0x000fec0003800000 */
[----:B------:R-:W-:-:S13]  /*0ce0*/  FSETP.GTU.FTZ.AND P0, PT, |R0|, +INF , PT ;  /* 0x7f8000000000780b */ /* 0x000fda0003f1c200 */
[----:B------:R-:W-:Y:S05]  /*0cf0*/  @P0 BRA `(.L_x_9) ;  /* 0x0000000400280947 */ /* 0x000fea0003800000 */
[----:B------:R-:W-:-:S05]  /*0d00*/  HFMA2 R4, -RZ, RZ, 3.103515625, 7.5519084930419921875e-05 ;  /* 0x423504f3ff047431 */ /* 0x000fca00000001ff */
[----:B------:R-:W-:-:S13]  /*0d10*/  LOP3.LUT P0, RZ, R4, 0x7fffffff, R3, 0xc8, !PT ;  /* 0x7fffffff04ff7812 */ /* 0x000fda000780c803 */
[----:B------:R-:W-:Y:S05]  /*0d20*/  @!P0 BRA `(.L_x_10) ;  /* 0x0000000400148947 */ /* 0x000fea0003800000 */
[----:B------:R-:W-:-:S13]  /*0d30*/  LOP3.LUT P0, RZ, R3, 0x7fffffff, RZ, 0xc0, !PT ;  /* 0x7fffffff03ff7812 */ /* 0x000fda000780c0ff */
[----:B------:R-:W-:Y:S05]  /*0d40*/  @!P0 BRA `(.L_x_11) ;  /* 0x0000000400048947 */ /* 0x000fea0003800000 */
[----:B------:R-:W-:Y:S02]  /*0d50*/  FSETP.NEU.FTZ.AND P1, PT, |R0|, +INF , PT ;  /* 0x7f8000000000780b */ /* 0x000fe40003f3d200 */
[----:B------:R-:W-:-:S04]  /*0d60*/  LOP3.LUT P0, RZ, R4, 0x7fffffff, RZ, 0xc0, !PT ;  /* 0x7fffffff04ff7812 */ /* 0x000fc8000780c0ff */
[----:B------:R-:W-:-:S13]  /*0d70*/  PLOP3.LUT P0, PT, P1, P0, PT, 0x2f, 0xf2 ;  /* 0x0000000000f2781c */ /* 0x000fda0000f00577 */
[----:B------:R-:W-:Y:S05]  /*0d80*/  @P0 BRA `(.L_x_12) ;  /* 0x0000000000e80947 */ /* 0x000fea0003800000 */
[----:B------:R-:W-:-:S13]  /*0d90*/  ISETP.GE.AND P0, PT, R6, RZ, PT ;  /* 0x000000ff0600720c */ /* 0x000fda0003f06270 */
[----:B------:R-:W-:Y:S01]  /*0da0*/  @P0 MOV R4, RZ ;  /* 0x000000ff00040202 */ /* 0x000fe20000000f00 */
[----:B------:R-:W-:Y:S01]  /*0db0*/  @!P0 FFMA R3, R0, 1.84467440737095516160e+19, RZ ;  /* 0x5f80000000038823 */ /* 0x000fe200000000ff */
[----:B------:R-:W-:-:S07]  /*0dc0*/  @!P0 MOV R4, 0xffffffc0 ;  /* 0xffffffc000048802 */ /* 0x000fce0000000f00 */
.L_x_8:
[----:B------:R-:W-:Y:S01]  /*0dd0*/  UMOV UR4, 0x423504f3 ;  /* 0x423504f300047882 */ /* 0x000fe20000000000 */
[----:B------:R-:W-:Y:S01]  /*0de0*/  IADD3 R5, PT, PT, R5, -0x7f, RZ ;  /* 0xffffff8105057810 */ /* 0x000fe20007ffe0ff */
[----:B------:R-:W-:-:S03]  /*0df0*/  UIADD3 UR4, UPT, UPT, UR4, -0x2800000, URZ ;  /* 0xfd80000004047890 */ /* 0x000fc6000fffe0ff */
[----:B------:R-:W-:Y:S01]  /*0e00*/  IADD3 R4, PT, PT, R4, -0x5, R5 ;  /* 0xfffffffb04047810 */ /* 0x000fe20007ffe005 */
[----:B------:R-:W-:Y:S02]  /*0e10*/  IMAD R0, R5, -0x800000, R3 ;  /* 0xff80000005007824 */ /* 0x000fe400078e0203 */
[----:B------:R-:W-:-:S03]  /*0e20*/  FADD.FTZ R7, -RZ, -UR4 ;  /* 0x80000004ff077e21 */ /* 0x000fc60008010100 */
[----:B------:R-:W0:Y:S02]  /*0e30*/  MUFU.RCP R6, UR4 ;  /* 0x0000000400067d08 */ /* 0x000e240008001000 */
[----:B0-----:R-:W-:-:S04]  /*0e40*/  FFMA R9, R6, R7, 1 ;  /* 0x3f80000006097423 */ /* 0x001fc80000000007 */
[----:B------:R-:W-:-:S04]  /*0e50*/  FFMA R9, R6, R9, R6 ;  /* 0x0000000906097223 */ /* 0x000fc80000000006 */
[----:B------:R-:W-:-:S04]  /*0e60*/  FFMA R6, R0, R9, RZ ;  /* 0x0000000900067223 */ /* 0x000fc800000000ff */
[----:B------:R-:W-:-:S04]  /*0e70*/  FFMA R3, R7, R6, R0 ;  /* 0x0000000607037223 */ /* 0x000fc80000000000 */
[----:B------:R-:W-:-:S04]  /*0e80*/  FFMA R6, R9, R3, R6 ;  /* 0x0000000309067223 */ /* 0x000fc80000000006 */
[----:B------:R-:W-:-:S04]  /*0e90*/  FFMA R7, R7, R6, R0 ;  /* 0x0000000607077223 */ /* 0x000fc80000000000 */
[----:B------:R-:W-:-:S05]  /*0ea0*/  FFMA R3, R9, R7, R6 ;  /* 0x0000000709037223 */ /* 0x000fca0000000006 */
[----:B------:R-:W-:-:S04]  /*0eb0*/  SHF.R.U32.HI R0, RZ, 0x17, R3 ;  /* 0x00000017ff007819 */ /* 0x000fc80000011603 */
[----:B------:R-:W-:-:S04]  /*0ec0*/  LOP3.LUT R0, R0, 0xff, RZ, 0xc0, !PT ;  /* 0x000000ff00007812 */ /* 0x000fc800078ec0ff */
[----:B------:R-:W-:-:S04]  /*0ed0*/  IADD3 R8, PT, PT, R0, R4, RZ ;  /* 0x0000000400087210 */ /* 0x000fc80007ffe0ff */
[----:B------:R-:W-:-:S04]  /*0ee0*/  IADD3 R0, PT, PT, R8, -0x1, RZ ;  /* 0xffffffff08007810 */ /* 0x000fc80007ffe0ff */
[----:B------:R-:W-:-:S13]  /*0ef0*/  ISETP.GE.U32.AND P0, PT, R0, 0xfe, PT ;  /* 0x000000fe0000780c */ /* 0x000fda0003f06070 */
[----:B------:R-:W-:Y:S05]  /*0f00*/  @!P0 BRA `(.L_x_13) ;  /* 0x0000000000808947 */ /* 0x000fea0003800000 */
[----:B------:R-:W-:-:S13]  /*0f10*/  ISETP.GT.AND P0, PT, R8, 0xfe, PT ;  /* 0x000000fe0800780c */ /* 0x000fda0003f04270 */
[----:B------:R-:W-:Y:S05]  /*0f20*/  @P0 BRA `(.L_x_14) ;  /* 0x00000000006c0947 */ /* 0x000fea0003800000 */
[----:B------:R-:W-:-:S13]  /*0f30*/  ISETP.GE.AND P0, PT, R8, 0x1, PT ;  /* 0x000000010800780c */ /* 0x000fda0003f06270 */
[----:B------:R-:W-:Y:S05]  /*0f40*/  @P0 BRA `(.L_x_15) ;  /* 0x0000000000980947 */ /* 0x000fea0003800000 */
[----:B------:R-:W-:Y:S02]  /*0f50*/  ISETP.GE.AND P0, PT, R8, -0x18, PT ;  /* 0xffffffe80800780c */ /* 0x000fe40003f06270 */
[----:B------:R-:W-:-:S11]  /*0f60*/  LOP3.LUT R3, R3, 0x80000000, RZ, 0xc0, !PT ;  /* 0x8000000003037812 */ /* 0x000fd600078ec0ff */
[----:B------:R-:W-:Y:S05]  /*0f70*/  @!P0 BRA `(.L_x_15) ;  /* 0x00000000008c8947 */ /* 0x000fea0003800000 */
[CCC-:B------:R-:W-:Y:S01]  /*0f80*/  FFMA.RZ R0, R9.reuse, R7.reuse, R6.reuse ;  /* 0x0000000709007223 */ /* 0x1c0fe2000000c006 */
[C---:B------:R-:W-:Y:S02]  /*0f90*/  IADD3 R5, PT, PT, R8.reuse, 0x20, RZ ;  /* 0x0000002008057810 */ /* 0x040fe40007ffe0ff */
[----:B------:R-:W-:Y:S02]  /*0fa0*/  ISETP.NE.AND P2, PT, R8, RZ, PT ;  /* 0x000000ff0800720c */ /* 0x000fe40003f45270 */
[----:B------:R-:W-:Y:S01]  /*0fb0*/  LOP3.LUT R4, R0, 0x7fffff, RZ, 0xc0, !PT ;  /* 0x007fffff00047812 */ /* 0x000fe200078ec0ff */
[CCC-:B------:R-:W-:Y:S01]  /*0fc0*/  FFMA.RP R0, R9.reuse, R7.reuse, R6.reuse ;  /* 0x0000000709007223 */ /* 0x1c0fe20000008006 */
[----:B------:R-:W-:Y:S01]  /*0fd0*/  FFMA.RM R9, R9, R7, R6 ;  /* 0x0000000709097223 */ /* 0x000fe20000004006 */
[----:B------:R-:W-:Y:S02]  /*0fe0*/  ISETP.NE.AND P1, PT, R8, RZ, PT ;  /* 0x000000ff0800720c */ /* 0x000fe40003f25270 */
[----:B------:R-:W-:-:S02]  /*0ff0*/  LOP3.LUT R4, R4, 0x800000, RZ, 0xfc, !PT ;  /* 0x0080000004047812 */ /* 0x000fc400078efcff */
[----:B------:R-:W-:Y:S02]  /*1000*/  IADD3 R7, PT, PT, -R8, RZ, RZ ;  /* 0x000000ff08077210 */ /* 0x000fe40007ffe1ff */
[----:B------:R-:W-:Y:S02]  /*1010*/  SHF.L.U32 R5, R4, R5, RZ ;  /* 0x0000000504057219 */ /* 0x000fe400000006ff */
[----:B------:R-:W-:Y:S02]  /*1020*/  FSETP.NEU.FTZ.AND P0, PT, R0, R9, PT ;  /* 0x000000090000720b */ /* 0x000fe40003f1d000 */
[----:B------:R-:W-:Y:S02]  /*1030*/  SEL R7, R7, RZ, P2 ;  /* 0x000000ff07077207 */ /* 0x000fe40001000000 */
[----:B------:R-:W-:Y:S02]  /*1040*/  ISETP.NE.AND P1, PT, R5, RZ, P1 ;  /* 0x000000ff0500720c */ /* 0x000fe40000f25270 */
[----:B------:R-:W-:-:S02]  /*1050*/  SHF.R.U32.HI R7, RZ, R7, R4 ;  /* 0x00000007ff077219 */ /* 0x000fc40000011604 */
[----:B------:R-:W-:Y:S02]  /*1060*/  PLOP3.LUT P0, PT, P0, P1, PT, 0xf8, 0x8f ;  /* 0x00000000008f781c */ /* 0x000fe40000703f70 */
[----:B------:R-:W-:Y:S02]  /*1070*/  SHF.R.U32.HI R5, RZ, 0x1, R7 ;  /* 0x00000001ff057819 */ /* 0x000fe40000011607 */
[----:B------:R-:W-:-:S04]  /*1080*/  SEL R0, RZ, 0x1, !P0 ;  /* 0x00000001ff007807 */ /* 0x000fc80004000000 */
[----:B------:R-:W-:-:S04]  /*1090*/  LOP3.LUT R0, R0, 0x1, R5, 0xf8, !PT ;  /* 0x0000000100007812 */ /* 0x000fc800078ef805 */
[----:B------:R-:W-:-:S04]  /*10a0*/  LOP3.LUT R0, R0, R7, RZ, 0xc0, !PT ;  /* 0x0000000700007212 */ /* 0x000fc800078ec0ff */
[----:B------:R-:W-:-:S04]  /*10b0*/  IADD3 R0, PT, PT, R5, R0, RZ ;  /* 0x0000000005007210 */ /* 0x000fc80007ffe0ff */
[----:B------:R-:W-:Y:S01]  /*10c0*/  LOP3.LUT R3, R0, R3, RZ, 0xfc, !PT ;  /* 0x0000000300037212 */ /* 0x000fe200078efcff */
[----:B------:R-:W-:Y:S06]  /*10d0*/  BRA `(.L_x_15) ;  /* 0x0000000000347947 */ /* 0x000fec0003800000 */
.L_x_14:
[----:B------:R-:W-:-:S04]  /*10e0*/  LOP3.LUT R3, R3, 0x80000000, RZ, 0xc0, !PT ;  /* 0x8000000003037812 */ /* 0x000fc800078ec0ff */
[----:B------:R-:W-:Y:S01]  /*10f0*/  LOP3.LUT R3, R3, 0x7f800000, RZ, 0xfc, !PT ;  /* 0x7f80000003037812 */ /* 0x000fe200078efcff */
[----:B------:R-:W-:Y:S06]  /*1100*/  BRA `(.L_x_15) ;  /* 0x0000000000287947 */ /* 0x000fec0003800000 */
.L_x_13:
[----:B------:R-:W-:Y:S01]  /*1110*/  LEA R3, R4, R3, 0x17 ;  /* 0x0000000304037211 */ /* 0x000fe200078eb8ff */
[----:B------:R-:W-:Y:S06]  /*1120*/  BRA `(.L_x_15) ;  /* 0x0000000000207947 */ /* 0x000fec0003800000 */
.L_x_12:
[----:B------:R-:W-:-:S04]  /*1130*/  LOP3.LUT R3, R4, 0x80000000, R3, 0x48, !PT ;  /* 0x8000000004037812 */ /* 0x000fc800078e4803 */
[----:B------:R-:W-:Y:S01]  /*1140*/  LOP3.LUT R3, R3, 0x7f800000, RZ, 0xfc, !PT ;  /* 0x7f80000003037812 */ /* 0x000fe200078efcff */
[----:B------:R-:W-:Y:S06]  /*1150*/  BRA `(.L_x_15) ;  /* 0x0000000000147947 */ /* 0x000fec0003800000 */
.L_x_11:
[----:B------:R-:W-:Y:S01]  /*1160*/  LOP3.LUT R3, R4, 0x80000000, R3, 0x48, !PT ;  /* 0x8000000004037812 */ /* 0x000fe200078e4803 */
[----:B------:R-:W-:Y:S06]  /*1170*/  BRA `(.L_x_15) ;  /* 0x00000000000c7947 */ /* 0x000fec0003800000 */
.L_x_10:
[----:B------:R-:W0:Y:S01]  /*1180*/  MUFU.RSQ R3, -QNAN ;  /* 0xffc0000000037908 */ /* 0x000e220000001400 */
[----:B------:R-:W-:Y:S05]  /*1190*/  BRA `(.L_x_15) ;  /* 0x0000000000047947 */ /* 0x000fea0003800000 */
.L_x_9:
[----:B------:R-:W-:-:S07]  /*11a0*/  FADD.FTZ R3, R0, 45.254833221435546875 ;  /* 0x423504f300037421 */ /* 0x000fce0000010000 */
.L_x_15:
[----:B0-----:R-:W-:Y:S01]  /*11b0*/  MOV R7, R3 ;  /* 0x0000000300077202 */ /* 0x001fe20000000f00 */
[----:B------:R-:W-:-:S04]  /*11c0*/  HFMA2 R3, -RZ, RZ, 0, 0 ;  /* 0x00000000ff037431 */ /* 0x000fc800000001ff */
[----:B------:R-:W-:Y:S05]  /*11d0*/  RET.REL.NODEC R2 `(_Z14dctKernelFloatv) ;  /* 0xffffffec02887950 */ /* 0x000fea0003c3ffff */
.L_x_16:
        /* <DEDUP_REMOVED lines=10> */
.L_x_36:


//--------------------- .text._Z11printKernelv    --------------------------
	.section	.text._Z11printKernelv,"ax",@progbits
	.align	128
        .global         _Z11printKernelv
        .type           _Z11printKernelv,@function
        .size           _Z11printKernelv,(.L_x_37 - _Z11printKernelv)
        .other          _Z11printKernelv,@"STO_CUDA_ENTRY STV_DEFAULT"
_Z11printKernelv:
.text._Z11printKernelv:
[----:B------:R-:W0:Y:S08]  /*0000*/  LDC R1, c[0x0][0x37c] ;  /* 0x0000df00ff017b82 */ /* 0x000e300000000800 */
[----:B------:R-:W1:Y:S01]  /*0010*/  LDC.64 R6, c[0x4][RZ] ;  /* 0x01000000ff067b82 */ /* 0x000e620000000a00 */
[----:B------:R-:W1:Y:S01]  /*0020*/  LDCU.64 UR36, c[0x0][0x358] ;  /* 0x00006b00ff2477ac */ /* 0x000e620008000a00 */
[----:B0-----:R-:W-:Y:S01]  /*0030*/  VIADD R1, R1, 0xffffffe0 ;  /* 0xffffffe001017836 */ /* 0x001fe20000000000 */
[----:B------:R-:W0:Y:S01]  /*0040*/  LDCU UR4, c[0x0][0x2f8] ;  /* 0x00005f00ff0477ac */ /* 0x000e220008000800 */
[----:B------:R-:W2:Y:S01]  /*0050*/  LDCU.64 UR6, c[0x4][0x18] ;  /* 0x01000300ff0677ac */ /* 0x000ea20008000a00 */
[----:B-1----:R1:W3:Y:S01]  /*0060*/  LDG.E R6, desc[UR36][R6.64] ;  /* 0x0000002406067981 */ /* 0x0022e2000c1e1900 */
[----:B------:R-:W-:Y:S01]  /*0070*/  MOV R18, 0x30 ;  /* 0x0000003000127802 */ /* 0x000fe20000000f00 */
[----:B------:R-:W4:Y:S01]  /*0080*/  LDCU UR5, c[0x0][0x2fc] ;  /* 0x00005f80ff0577ac */ /* 0x000f220008000800 */
[----:B0-----:R-:W-:Y:S01]  /*0090*/  IADD3 R2, P0, PT, R1, UR4, RZ ;  /* 0x0000000401027c10 */ /* 0x001fe2000ff1e0ff */
[----:B------:R0:W-:Y:S01]  /*00a0*/  STL [R1], RZ ;  /* 0x000000ff01007387 */ /* 0x0001e20000100800 */
[----:B------:R0:W0:Y:S01]  /*00b0*/  LDC.64 R10, c[0x4][R18] ;  /* 0x01000000120a7b82 */ /* 0x0000220000000a00 */
[----:B--2---:R-:W-:-:S02]  /*00c0*/  IMAD.U32 R4, RZ, RZ, UR6 ;  /* 0x00000006ff047e24 */ /* 0x004fc4000f8e00ff */
[----:B------:R-:W-:Y:S02]  /*00d0*/  IMAD.U32 R5, RZ, RZ, UR7 ;  /* 0x00000007ff057e24 */ /* 0x000fe4000f8e00ff */
[----:B------:R-:W-:Y:S01]  /*00e0*/  IMAD.MOV.U32 R17, RZ, RZ, RZ ;  /* 0x000000ffff117224 */ /* 0x000fe200078e00ff */
[----:B----4-:R-:W-:-:S05]  /*00f0*/  IADD3.X R16, PT, PT, RZ, UR5, RZ, P0, !PT ;  /* 0x00000005ff107c10 */ /* 0x010fca00087fe4ff */
[----:B-1----:R-:W-:Y:S01]  /*0100*/  IMAD.MOV.U32 R7, RZ, RZ, R16 ;  /* 0x000000ffff077224 */ /* 0x002fe200078e0010 */
[----:B---3--:R1:W2:Y:S02]  /*0110*/  F2F.F64.F32 R8, R6 ;  /* 0x0000000600087310 */ /* 0x0082a40000201800 */
[----:B-1----:R-:W-:Y:S01]  /*0120*/  MOV R6, R2 ;  /* 0x0000000200067202 */ /* 0x002fe20000000f00 */
[----:B0-2---:R1:W-:Y:S06]  /*0130*/  STL.64 [R1+0x8], R8 ;  /* 0x0000080801007387 */ /* 0x0053ec0000100a00 */
[----:B------:R-:W-:-:S07]  /*0140*/  LEPC R20, `(.L_x_17) ;  /* 0x000000001014794e */ /* 0x000fce0000000000 */
[----:B-1----:R-:W-:Y:S05]  /*0150*/  CALL.ABS.NOINC R10 ;  /* 0x000000000a007343 */ /* 0x002fea0003c00000 */
.L_x_17:
[----:B------:R-:W0:Y:S01]  /*0160*/  LDC.64 R12, c[0x4][RZ] ;  /* 0x01000000ff0c7b82 */ /* 0x000e220000000a00 */
[----:B------:R-:W-:Y:S01]  /*0170*/  IMAD.MOV.U32 R10, RZ, RZ, 0x1 ;  /* 0x00000001ff0a7424 */ /* 0x000fe200078e00ff */
[----:B------:R-:W1:Y:S01]  /*0180*/  LDCU.64 UR4, c[0x4][0x18] ;  /* 0x01000300ff0477ac */ /* 0x000e620008000a00 */
[----:B0-----:R-:W2:Y:S05]  /*0190*/  LDG.E R0, desc[UR36][R12.64+0x4] ;  /* 0x000004240c007981 */ /* 0x001eaa000c1e1900 */
[----:B------:R0:W3:Y:S01]  /*01a0*/  LDC.64 R14, c[0x4][R18] ;  /* 0x01000000120e7b82 */ /* 0x0000e20000000a00 */
[----:B-1----:R-:W-:Y:S01]  /*01b0*/  MOV R4, UR4 ;  /* 0x0000000400047c02 */ /* 0x002fe20008000f00 */
[----:B------:R-:W-:Y:S01]  /*01c0*/  IMAD.U32 R5, RZ, RZ, UR5 ;  /* 0x00000005ff057e24 */ /* 0x000fe2000f8e00ff */
[----:B------:R0:W-:Y:S01]  /*01d0*/  STL [R1], R10 ;  /* 0x0000000a01007387 */ /* 0x0001e20000100800 */
[----:B------:R-:W-:Y:S01]  /*01e0*/  IMAD.MOV.U32 R6, RZ, RZ, R2 ;  /* 0x000000ffff067224 */ /* 0x000fe200078e0002 */
[----:B------:R-:W-:Y:S01]  /*01f0*/  MOV R7, R16 ;  /* 0x0000001000077202 */ /* 0x000fe20000000f00 */
[----:B--2---:R-:W1:Y:S02]  /*0200*/  F2F.F64.F32 R8, R0 ;  /* 0x0000000000087310 */ /* 0x004e640000201800 */
[----:B-1-3--:R0:W-:Y:S04]  /*0210*/  STL.64 [R1+0x8], R8 ;  /* 0x0000080801007387 */ /* 0x00a1e80000100a00 */
[----:B------:R-:W-:-:S07]  /*0220*/  LEPC R20, `(.L_x_18) ;  /* 0x000000001014794e */ /* 0x000fce0000000000 */
[----:B0-----:R-:W-:Y:S05]  /*0230*/  CALL.ABS.NOINC R14 ;  /* 0x000000000e007343 */ /* 0x001fea0003c00000 */
.L_x_18:
[----:B------:R-:W0:Y:S01]  /*0240*/  LDC.64 R12, c[0x4][RZ] ;  /* 0x01000000ff0c7b82 */ /* 0x000e220000000a00 */
[----:B------:R-:W-:Y:S01]  /*0250*/  IMAD.MOV.U32 R10, RZ, RZ, 0x2 ;  /* 0x00000002ff0a7424 */ /* 0x000fe200078e00ff */
[----:B------:R-:W1:Y:S01]  /*0260*/  LDCU.64 UR4, c[0x4][0x18] ;  /* 0x01000300ff0477ac */ /* 0x000e620008000a00 */
[----:B0-----:R-:W2:Y:S05]  /*0270*/  LDG.E R0, desc[UR36][R12.64+0x8] ;  /* 0x000008240c007981 */ /* 0x001eaa000c1e1900 */
[----:B------:R0:W3:Y:S01]  /*0280*/  LDC.64 R14, c[0x4][R18] ;  /* 0x01000000120e7b82 */ /* 0x0000e20000000a00 */
[----:B-1----:R-:W-:Y:S01]  /*0290*/  IMAD.U32 R4, RZ, RZ, UR4 ;  /* 0x00000004ff047e24 */ /* 0x002fe2000f8e00ff */
[----:B------:R-:W-:Y:S01]  /*02a0*/  MOV R5, UR5 ;  /* 0x0000000500057c02 */ /* 0x000fe20008000f00 */
[----:B------:R0:W-:Y:S01]  /*02b0*/  STL [R1], R10 ;  /* 0x0000000a01007387 */ /* 0x0001e20000100800 */
[----:B------:R-:W-:-:S02]  /*02c0*/  IMAD.MOV.U32 R6, RZ, RZ, R2 ;  /* 0x000000ffff067224 */ /* 0x000fc400078e0002 */
[----:B------:R-:W-:Y:S01]  /*02d0*/  IMAD.MOV.U32 R7, RZ, RZ, R16 ;  /* 0x000000ffff077224 */ /* 0x000fe200078e0010 */
[----:B--2---:R-:W1:Y:S02]  /*02e0*/  F2F.F64.F32 R8, R0 ;  /* 0x0000000000087310 */ /* 0x004e640000201800 */
[----:B-1-3--:R0:W-:Y:S04]  /*02f0*/  STL.64 [R1+0x8], R8 ;  /* 0x0000080801007387 */ /* 0x00a1e80000100a00 */
[----:B------:R-:W-:-:S07]  /*0300*/  LEPC R20, `(.L_x_19) ;  /* 0x000000001014794e */ /* 0x000fce0000000000 */
[----:B0-----:R-:W-:Y:S05]  /*0310*/  CALL.ABS.NOINC R14 ;  /* 0x000000000e007343 */ /* 0x001fea0003c00000 */
.L_x_19:
[----:B------:R-:W0:Y:S01]  /*0320*/  LDC.64 R12, c[0x4][RZ] ;  /* 0x01000000ff0c7b82 */ /* 0x000e220000000a00 */
[----:B------:R-:W-:Y:S01]  /*0330*/  HFMA2 R10, -RZ, RZ, 0, 1.78813934326171875e-07 ;  /* 0x00000003ff0a7431 */ /* 0x000fe200000001ff */
[----:B------:R-:W1:Y:S01]  /*0340*/  LDCU.64 UR4, c[0x4][0x18] ;  /* 0x01000300ff0477ac */ /* 0x000e620008000a00 */
[----:B0-----:R-:W2:Y:S05]  /*0350*/  LDG.E R0, desc[UR36][R12.64+0xc] ;  /* 0x00000c240c007981 */ /* 0x001eaa000c1e1900 */
[----:B------:R0:W3:Y:S01]  /*0360*/  LDC.64 R14, c[0x4][R18] ;  /* 0x01000000120e7b82 */ /* 0x0000e20000000a00 */
[----:B-1----:R-:W-:Y:S01]  /*0370*/  IMAD.U32 R4, RZ, RZ, UR4 ;  /* 0x00000004ff047e24 */ /* 0x002fe2000f8e00ff */
[----:B------:R-:W-:Y:S01]  /*0380*/  MOV R6, R2 ;  /* 0x0000000200067202 */ /* 0x000fe20000000f00 */
[----:B------:R0:W-:Y:S01]  /*0390*/  STL [R1], R10 ;  /* 0x0000000a01007387 */ /* 0x0001e20000100800 */
[----:B------:R-:W-:-:S02]  /*03a0*/  IMAD.U32 R5, RZ, RZ, UR5 ;  /* 0x00000005ff057e24 */ /* 0x000fc4000f8e00ff */
[----:B------:R-:W-:Y:S01]  /*03b0*/  IMAD.MOV.U32 R7, RZ, RZ, R16 ;  /* 0x000000ffff077224 */ /* 0x000fe200078e0010 */
[----:B--2---:R-:W1:Y:S02]  /*03c0*/  F2F.F64.F32 R8, R0 ;  /* 0x0000000000087310 */ /* 0x004e640000201800 */
[----:B-1-3--:R0:W-:Y:S04]  /*03d0*/  STL.64 [R1+0x8], R8 ;  /* 0x0000080801007387 */ /* 0x00a1e80000100a00 */
[----:B------:R-:W-:-:S07]  /*03e0*/  LEPC R20, `(.L_x_20) ;  /* 0x000000001014794e */ /* 0x000fce0000000000 */
[----:B0-----:R-:W-:Y:S05]  /*03f0*/  CALL.ABS.NOINC R14 ;  /* 0x000000000e007343 */ /* 0x001fea0003c00000 */
.L_x_20:
        /* <DEDUP_REMOVED lines=14> */
.L_x_21:
[----:B------:R-:W0:Y:S01]  /*04e0*/  LDC.64 R6, c[0x4][0x8] ;  /* 0x01000200ff067b82 */ /* 0x000e220000000a00 */
[----:B------:R-:W1:Y:S07]  /*04f0*/  LDCU.64 UR4, c[0x4][0x20] ;  /* 0x01000400ff0477ac */ /* 0x000e6e0008000a00 */
[----:B------:R-:W2:Y:S01]  /*0500*/  LDC.64 R10, c[0x4][0x10] ;  /* 0x01000400ff0a7b82 */ /* 0x000ea20000000a00 */
[----:B0-----:R0:W3:Y:S04]  /*0510*/  LDG.E R0, desc[UR36][R6.64] ;  /* 0x0000002406007981 */ /* 0x0010e8000c1e1900 */
[----:B--2---:R-:W2:Y:S03]  /*0520*/  LDG.E.64 R10, desc[UR36][R10.64] ;  /* 0x000000240a0a7981 */ /* 0x004ea6000c1e1b00 */
[----:B------:R4:W2:Y:S01]  /*0530*/  LDC.64 R12, c[0x4][R18] ;  /* 0x01000000120c7b82 */ /* 0x0008a20000000a00 */
[----:B-1----:R-:W-:Y:S01]  /*0540*/  IMAD.U32 R4, RZ, RZ, UR4 ;  /* 0x00000004ff047e24 */ /* 0x002fe2000f8e00ff */
[----:B------:R-:W-:Y:S01]  /*0550*/  MOV R5, UR5 ;  /* 0x0000000500057c02 */ /* 0x000fe20008000f00 */
[----:B------:R4:W-:Y:S01]  /*0560*/  STL [R1], RZ ;  /* 0x000000ff01007387 */ /* 0x0009e20000100800 */
[----:B0-----:R-:W-:Y:S01]  /*0570*/  IMAD.MOV.U32 R6, RZ, RZ, R2 ;  /* 0x000000ffff067224 */ /* 0x001fe200078e0002 */
[----:B------:R-:W-:-:S02]  /*0580*/  MOV R7, R16 ;  /* 0x0000001000077202 */ /* 0x000fc40000000f00 */
[----:B------:R4:W-:Y:S01]  /*0590*/  STL [R1+0x10], RZ ;  /* 0x000010ff01007387 */ /* 0x0009e20000100800 */
[----:B---3--:R-:W0:Y:S03]  /*05a0*/  F2F.F64.F32 R8, R0 ;  /* 0x0000000000087310 */ /* 0x008e260000201800 */
[----:B--2---:R4:W-:Y:S04]  /*05b0*/  STL.64 [R1+0x18], R10 ;  /* 0x0000180a01007387 */ /* 0x0049e80000100a00 */
[----:B0-----:R4:W-:Y:S02]  /*05c0*/  STL.64 [R1+0x8], R8 ;  /* 0x0000080801007387 */ /* 0x0019e40000100a00 */
[----:B------:R-:W-:-:S07]  /*05d0*/  LEPC R20, `(.L_x_22) ;  /* 0x000000001014794e */ /* 0x000fce0000000000 */
[----:B----4-:R-:W-:Y:S05]  /*05e0*/  CALL.ABS.NOINC R12 ;  /* 0x000000000c007343 */ /* 0x010fea0003c00000 */
.L_x_22:
[----:B------:R-:W0:Y:S08]  /*05f0*/  LDC.64 R6, c[0x4][0x8] ;  /* 0x01000200ff067b82 */ /* 0x000e300000000a00 */
[----:B------:R-:W1:Y:S01]  /*0600*/  LDC.64 R10, c[0x4][0x10] ;  /* 0x01000400ff0a7b82 */ /* 0x000e620000000a00 */
[----:B------:R-:W-:Y:S01]  /*0610*/  IMAD.MOV.U32 R12, RZ, RZ, 0x1 ;  /* 0x00000001ff0c7424 */ /* 0x000fe200078e00ff */
[----:B------:R-:W2:Y:S01]  /*0620*/  LDCU.64 UR4, c[0x4][0x20] ;  /* 0x01000400ff0477ac */ /* 0x000ea20008000a00 */
[----:B0-----:R0:W3:Y:S04]  /*0630*/  LDG.E R0, desc[UR36][R6.64+0x4] ;  /* 0x0000042406007981 */ /* 0x0010e8000c1e1900 */
[----:B-1----:R-:W4:Y:S01]  /*0640*/  LDG.E.64 R10, desc[UR36][R10.64+0x8] ;  /* 0x000008240a0a7981 */ /* 0x002f22000c1e1b00 */
[----:B------:R1:W1:Y:S01]  /*0650*/  LDC.64 R14, c[0x4][R18] ;  /* 0x01000000120e7b82 */ /* 0x0002620000000a00 */
[----:B--2---:R-:W-:Y:S01]  /*0660*/  MOV R4, UR4 ;  /* 0x0000000400047c02 */ /* 0x004fe20008000f00 */
[----:B------:R-:W-:Y:S01]  /*0670*/  IMAD.U32 R5, RZ, RZ, UR5 ;  /* 0x00000005ff057e24 */ /* 0x000fe2000f8e00ff */
[----:B------:R2:W-:Y:S01]  /*0680*/  STL [R1], R12 ;  /* 0x0000000c01007387 */ /* 0x0005e20000100800 */
[----:B0-----:R-:W-:Y:S01]  /*0690*/  MOV R6, R2 ;  /* 0x0000000200067202 */ /* 0x001fe20000000f00 */
[----:B------:R-:W-:-:S02]  /*06a0*/  IMAD.MOV.U32 R7, RZ, RZ, R16 ;  /* 0x000000ffff077224 */ /* 0x000fc400078e0010 */
[----:B------:R2:W-:Y:S01]  /*06b0*/  STL [R1+0x10], R12 ;  /* 0x0000100c01007387 */ /* 0x0005e20000100800 */
[----:B---3--:R-:W0:Y:S03]  /*06c0*/  F2F.F64.F32 R8, R0 ;  /* 0x0000000000087310 */ /* 0x008e260000201800 */
[----:B----4-:R2:W-:Y:S04]  /*06d0*/  STL.64 [R1+0x18], R10 ;  /* 0x0000180a01007387 */ /* 0x0105e80000100a00 */
[----:B01----:R2:W-:Y:S02]  /*06e0*/  STL.64 [R1+0x8], R8 ;  /* 0x0000080801007387 */ /* 0x0035e40000100a00 */
[----:B------:R-:W-:-:S07]  /*06f0*/  LEPC R20, `(.L_x_23) ;  /* 0x000000001014794e */ /* 0x000fce0000000000 */
[----:B--2---:R-:W-:Y:S05]  /*0700*/  CALL.ABS.NOINC R14 ;  /* 0x000000000e007343 */ /* 0x004fea0003c00000 */
.L_x_23:
[----:B------:R-:W0:Y:S08]  /*0710*/  LDC.64 R6, c[0x4][0x8] ;  /* 0x01000200ff067b82 */ /* 0x000e300000000a00 */
[----:B------:R-:W1:Y:S01]  /*0720*/  LDC.64 R10, c[0x4][0x10] ;  /* 0x01000400ff0a7b82 */ /* 0x000e620000000a00 */
[----:B------:R-:W-:Y:S01]  /*0730*/  HFMA2 R12, -RZ, RZ, 0, 1.1920928955078125e-07 ;  /* 0x00000002ff0c7431 */ /* 0x000fe200000001ff */
[----:B------:R-:W2:Y:S01]  /*0740*/  LDCU.64 UR4, c[0x4][0x20] ;  /* 0x01000400ff0477ac */ /* 0x000ea20008000a00 */
[----:B0-----:R0:W3:Y:S04]  /*0750*/  LDG.E R0, desc[UR36][R6.64+0x8] ;  /* 0x0000082406007981 */ /* 0x0010e8000c1e1900 */
[----:B-1----:R-:W4:Y:S01]  /*0760*/  LDG.E.64 R10, desc[UR36][R10.64+0x10] ;  /* 0x000010240a0a7981 */ /* 0x002f22000c1e1b00 */
[----:B------:R1:W1:Y:S01]  /*0770*/  LDC.64 R14, c[0x4][R18] ;  /* 0x01000000120e7b82 */ /* 0x0002620000000a00 */
[----:B--2---:R-:W-:Y:S01]  /*0780*/  IMAD.U32 R4, RZ, RZ, UR4 ;  /* 0x00000004ff047e24 */ /* 0x004fe2000f8e00ff */
[----:B------:R-:W-:Y:S01]  /*0790*/  MOV R5, UR5 ;  /* 0x0000000500057c02 */ /* 0x000fe20008000f00 */
[----:B------:R2:W-:Y:S01]  /*07a0*/  STL [R1], R12 ;  /* 0x0000000c01007387 */ /* 0x0005e20000100800 */
[----:B0-----:R-:W-:Y:S01]  /*07b0*/  IMAD.MOV.U32 R6, RZ, RZ, R2 ;  /* 0x000000ffff067224 */ /* 0x001fe200078e0002 */
[----:B------:R-:W-:-:S02]  /*07c0*/  MOV R7, R16 ;  /* 0x0000001000077202 */ /* 0x000fc40000000f00 */
[----:B------:R2:W-:Y:S01]  /*07d0*/  STL [R1+0x10], R12 ;  /* 0x0000100c01007387 */ /* 0x0005e20000100800 */
[----:B---3--:R-:W0:Y:S03]  /*07e0*/  F2F.F64.F32 R8, R0 ;  /* 0x0000000000087310 */ /* 0x008e260000201800 */
[----:B----4-:R2:W-:Y:S04]  /*07f0*/  STL.64 [R1+0x18], R10 ;  /* 0x0000180a01007387 */ /* 0x0105e80000100a00 */
[----:B01----:R2:W-:Y:S02]  /*0800*/  STL.64 [R1+0x8], R8 ;  /* 0x0000080801007387 */ /* 0x0035e40000100a00 */
[----:B------:R-:W-:-:S07]  /*0810*/  LEPC R20, `(.L_x_24) ;  /* 0x000000001014794e */ /* 0x000fce0000000000 */
[----:B--2---:R-:W-:Y:S05]  /*0820*/  CALL.ABS.NOINC R14 ;  /* 0x000000000e007343 */ /* 0x004fea0003c00000 */
.L_x_24:
        /* <DEDUP_REMOVED lines=18> */
.L_x_25:
[----:B------:R-:W0:Y:S08]  /*0950*/  LDC.64 R6, c[0x4][0x8] ;  /* 0x01000200ff067b82 */ /* 0x000e300000000a00 */
[----:B------:R-:W1:Y:S01]  /*0960*/  LDC.64 R10, c[0x4][0x10] ;  /* 0x01000400ff0a7b82 */ /* 0x000e620000000a00 */
[----:B------:R-:W-:Y:S01]  /*0970*/  HFMA2 R12, -RZ, RZ, 0, 2.384185791015625e-07 ;  /* 0x00000004ff0c7431 */ /* 0x000fe200000001ff */
[----:B------:R-:W2:Y:S01]  /*0980*/  LDCU.64 UR4, c[0x4][0x20] ;  /* 0x01000400ff0477ac */ /* 0x000ea20008000a00 */
[----:B0-----:R0:W3:Y:S04]  /*0990*/  LDG.E R0, desc[UR36][R6.64+0x10] ;  /* 0x0000102406007981 */ /* 0x0010e8000c1e1900 */
[----:B-1----:R-:W4:Y:S01]  /*09a0*/  LDG.E.64 R10, desc[UR36][R10.64+0x20] ;  /* 0x000020240a0a7981 */ /* 0x002f22000c1e1b00 */
[----:B------:R-:W1:Y:S01]  /*09b0*/  LDC.64 R18, c[0x4][R18] ;  /* 0x0100000012127b82 */ /* 0x000e620000000a00 */
        /* <DEDUP_REMOVED lines=11> */
.L_x_26:
[----:B------:R-:W0:Y:S01]  /*0a70*/  LDCU.64 UR6, c[0x4][0x8] ;  /* 0x01000100ff0677ac */ /* 0x000e220008000a00 */
[----:B------:R-:W-:Y:S01]  /*0a80*/  BSSY.RECONVERGENT B0, `(.L_x_27) ;  /* 0x0000062000007945 */ /* 0x000fe20003800200 */
[----:B------:R-:W-:Y:S01]  /*0a90*/  CS2R R22, SRZ ;  /* 0x0000000000167805 */ /* 0x000fe2000001ff00 */
[----:B------:R-:W1:Y:S01]  /*0aa0*/  LDCU.64 UR4, c[0x4][0x10] ;  /* 0x01000200ff0477ac */ /* 0x000e620008000a00 */
[----:B0-----:R-:W-:Y:S02]  /*0ab0*/  UIADD3 UR6, UP0, UPT, UR6, 0x20, URZ ;  /* 0x0000002006067890 */ /* 0x001fe4000ff1e0ff */
[----:B-1----:R-:W-:Y:S02]  /*0ac0*/  UIADD3 UR4, UP1, UPT, UR4, 0x40, URZ ;  /* 0x0000004004047890 */ /* 0x002fe4000ff3e0ff */
[----:B------:R-:W-:Y:S02]  /*0ad0*/  UIADD3.X UR7, UPT, UPT, URZ, UR7, URZ, UP0, !UPT ;  /* 0x00000007ff077290 */ /* 0x000fe400087fe4ff */
[----:B------:R-:W-:Y:S01]  /*0ae0*/  IMAD.U32 R4, RZ, RZ, UR6 ;  /* 0x00000006ff047e24 */ /* 0x000fe2000f8e00ff */
[----:B------:R-:W-:Y:S01]  /*0af0*/  UIADD3.X UR5, UPT, UPT, URZ, UR5, URZ, UP1, !UPT ;  /* 0x00000005ff057290 */ /* 0x000fe20008ffe4ff */
[----:B------:R-:W-:-:S02]  /*0b00*/  MOV R6, UR4 ;  /* 0x0000000400067c02 */ /* 0x000fc40008000f00 */
[----:B------:R-:W-:-:S03]  /*0b10*/  IMAD.U32 R5, RZ, RZ, UR7 ;  /* 0x00000007ff057e24 */ /* 0x000fc6000f8e00ff */
[----:B------:R-:W-:-:S07]  /*0b20*/  MOV R7, UR5 ;  /* 0x0000000500077c02 */ /* 0x000fce0008000f00 */
.L_x_28:
[----:B------:R-:W2:Y:S04]  /*0b30*/  LDG.E R3, desc[UR36][R4.64+-0x20] ;  /* 0xffffe02404037981 */ /* 0x000ea8000c1e1900 */
[----:B------:R-:W3:Y:S04]  /*0b40*/  LDG.E.64 R8, desc[UR36][R6.64+-0x40] ;  /* 0xffffc02406087981 */ /* 0x000ee8000c1e1b00 */
[----:B------:R-:W4:Y:S04]  /*0b50*/  LDG.E R28, desc[UR36][R4.64+-0x1c] ;  /* 0xffffe424041c7981 */ /* 0x000f28000c1e1900 */
[----:B------:R-:W5:Y:S04]  /*0b60*/  LDG.E.64 R10, desc[UR36][R6.64+-0x38] ;  /* 0xffffc824060a7981 */ /* 0x000f68000c1e1b00 */
[----:B------:R-:W5:Y:S04]  /*0b70*/  LDG.E R27, desc[UR36][R4.64+-0x18] ;  /* 0xffffe824041b7981 */ /* 0x000f68000c1e1900 */
[----:B------:R-:W5:Y:S04]  /*0b80*/  LDG.E R25, desc[UR36][R4.64+-0x14] ;  /* 0xffffec2404197981 */ /* 0x000f68000c1e1900 */
[----:B------:R-:W5:Y:S04]  /*0b90*/  LDG.E.64 R14, desc[UR36][R6.64+-0x30] ;  /* 0xffffd024060e7981 */ /* 0x000f68000c1e1b00 */
[----:B------:R-:W5:Y:S04]  /*0ba0*/  LDG.E.64 R20, desc[UR36][R6.64+-0x28] ;  /* 0xffffd82406147981 */ /* 0x000f68000c1e1b00 */
[----:B------:R-:W5:Y:S04]  /*0bb0*/  LDG.E R0, desc[UR36][R4.64+-0x10] ;  /* 0xfffff02404007981 */ /* 0x000f68000c1e1900 */
[----:B------:R-:W5:Y:S04]  /*0bc0*/  LDG.E.64 R12, desc[UR36][R6.64+-0x20] ;  /* 0xffffe024060c7981 */ /* 0x000f68000c1e1b00 */
[----:B------:R-:W5:Y:S04]  /*0bd0*/  LDG.E R29, desc[UR36][R4.64+-0xc] ;  /* 0xfffff424041d7981 */ /* 0x000f68000c1e1900 */
[----:B------:R-:W5:Y:S04]  /*0be0*/  LDG.E R24, desc[UR36][R4.64+-0x8] ;  /* 0xfffff82404187981 */ /* 0x000f68000c1e1900 */
[----:B------:R-:W5:Y:S01]  /*0bf0*/  LDG.E R26, desc[UR36][R4.64] ;  /* 0x00000024041a7981 */ /* 0x000f62000c1e1900 */
[----:B--2---:R0:W3:Y:S03]  /*0c00*/  F2F.F64.F32 R18, R3 ;  /* 0x0000000300127310 */ /* 0x0040e60000201800 */
[----:B0-----:R-:W2:Y:S01]  /*0c10*/  LDG.E R3, desc[UR36][R4.64+-0x4] ;  /* 0xfffffc2404037981 */ /* 0x001ea2000c1e1900 */
[----:B---3--:R-:W-:-:S03]  /*0c20*/  DADD R8, R18, -R8 ;  /* 0x0000000012087229 */ /* 0x008fc60000000808 */
[----:B------:R-:W3:Y:S05]  /*0c30*/  LDG.E.64 R18, desc[UR36][R6.64+-0x18] ;  /* 0xffffe82406127981 */ /* 0x000eea000c1e1b00 */
[----:B------:R-:W-:Y:S01]  /*0c40*/  DFMA R8, R8, R8, R22 ;  /* 0x000000080808722b */ /* 0x000fe20000000016 */
[----:B----4-:R0:W5:Y:S02]  /*0c50*/  F2F.F64.F32 R22, R28 ;  /* 0x0000001c00167310 */ /* 0x0101640000201800 */
[----:B0-----:R-:W4:Y:S01]  /*0c60*/  LDG.E R28, desc[UR36][R4.64+0x4] ;  /* 0x00000424041c7981 */ /* 0x001f22000c1e1900 */
[----:B-----5:R-:W-:-:S05]  /*0c70*/  DADD R10, R22, -R10 ;  /* 0x00000000160a7229 */ /* 0x020fca000000080a */
[----:B------:R0:W1:Y:S03]  /*0c80*/  F2F.F64.F32 R22, R27 ;  /* 0x0000001b00167310 */ /* 0x0000660000201800 */
[----:B------:R-:W-:-:S05]  /*0c90*/  DFMA R10, R10, R10, R8 ;  /* 0x0000000a0a0a722b */ /* 0x000fca0000000008 */
[----:B------:R-:W5:Y:S01]  /*0ca0*/  F2F.F64.F32 R8, R25 ;  /* 0x0000001900087310 */ /* 0x000f620000201800 */
[----:B0-----:R-:W4:Y:S01]  /*0cb0*/  LDG.E R27, desc[UR36][R4.64+0x8] ;  /* 0x00000824041b7981 */ /* 0x001f22000c1e1900 */
[----:B-1----:R-:W-:-:S03]  /*0cc0*/  DADD R14, R22, -R14 ;  /* 0x00000000160e7229 */ /* 0x002fc6000000080e */
[----:B------:R-:W4:Y:S01]  /*0cd0*/  LDG.E.64 R22, desc[UR36][R6.64+-0x10] ;  /* 0xfffff02406167981 */ /* 0x000f22000c1e1b00 */
[----:B-----5:R-:W-:-:S03]  /*0ce0*/  DADD R20, R8, -R20 ;  /* 0x0000000008147229 */ /* 0x020fc60000000814 */
[----:B------:R-:W5:Y:S01]  /*0cf0*/  LDG.E.64 R8, desc[UR36][R6.64+-0x8] ;  /* 0xfffff82406087981 */ /* 0x000f62000c1e1b00 */
[----:B------:R-:W-:Y:S02]  /*0d00*/  DFMA R10, R14, R14, R10 ;  /* 0x0000000e0e0a722b */ /* 0x000fe4000000000a */
[----:B------:R0:W1:Y:S06]  /*0d10*/  F2F.F64.F32 R14, R0 ;  /* 0x00000000000e7310 */ /* 0x00006c0000201800 */
[----:B------:R-:W-:Y:S02]  /*0d20*/  DFMA R20, R20, R20, R10 ;  /* 0x000000141414722b */ /* 0x000fe4000000000a */
[----:B------:R-:W5:Y:S01]  /*0d30*/  LDG.E.64 R10, desc[UR36][R6.64] ;  /* 0x00000024060a7981 */ /* 0x000f62000c1e1b00 */
[----:B------:R-:W-:Y:S03]  /*0d40*/  F2F.F64.F32 R24, R24 ;  /* 0x0000001800187310 */ /* 0x000fe60000201800 */
[----:B0-----:R-:W5:Y:S01]  /*0d50*/  LDG.E R0, desc[UR36][R4.64+0xc] ;  /* 0x00000c2404007981 */ /* 0x001f62000c1e1900 */
[----:B-1----:R-:W-:-:S03]  /*0d60*/  DADD R12, R14, -R12 ;  /* 0x000000000e0c7229 */ /* 0x002fc6000000080c */
[----:B------:R-:W5:Y:S05]  /*0d70*/  LDG.E.64 R14, desc[UR36][R6.64+0x8] ;  /* 0x00000824060e7981 */ /* 0x000f6a000c1e1b00 */
[----:B------:R-:W-:Y:S01]  /*0d80*/  DFMA R12, R12, R12, R20 ;  /* 0x0000000c0c0c722b */ /* 0x000fe20000000014 */
[----:B------:R-:W3:Y:S02]  /*0d90*/  F2F.F64.F32 R20, R29 ;  /* 0x0000001d00147310 */ /* 0x000ee40000201800 */
[----:B---3--:R-:W-:Y:S01]  /*0da0*/  DADD R18, R20, -R18 ;  /* 0x0000000014127229 */ /* 0x008fe20000000812 */
[----:B------:R-:W3:Y:S07]  /*0db0*/  LDG.E.64 R20, desc[UR36][R6.64+0x10] ;  /* 0x0000102406147981 */ /* 0x000eee000c1e1b00 */
[----:B------:R-:W-:Y:S01]  /*0dc0*/  DFMA R18, R18, R18, R12 ;  /* 0x000000121212722b */ /* 0x000fe2000000000c */
[----:B--2---:R0:W5:Y:S02]  /*0dd0*/  F2F.F64.F32 R12, R3 ;  /* 0x00000003000c7310 */ /* 0x0041640000201800 */
[----:B0-----:R-:W2:Y:S01]  /*0de0*/  LDG.E R3, desc[UR36][R4.64+0x18] ;  /* 0x0000182404037981 */ /* 0x001ea2000c1e1900 */
[----:B----4-:R-:W-:-:S03]  /*0df0*/  DADD R22, R24, -R22 ;  /* 0x0000000018167229 */ /* 0x010fc60000000816 */
[----:B------:R-:W4:Y:S04]  /*0e00*/  LDG.E R25, desc[UR36][R4.64+0x10] ;  /* 0x0000102404197981 */ /* 0x000f28000c1e1900 */
[----:B------:R-:W2:Y:S01]  /*0e10*/  LDG.E R24, desc[UR36][R4.64+0x14] ;  /* 0x0000142404187981 */ /* 0x000ea2000c1e1900 */
[----:B-----5:R-:W-:Y:S02]  /*0e20*/  DADD R8, R12, -R8 ;  /* 0x000000000c087229 */ /* 0x020fe40000000808 */
[----:B------:R-:W-:Y:S01]  /*0e30*/  DFMA R18, R22, R22, R18 ;  /* 0x000000161612722b */ /* 0x000fe20000000012 */
[----:B------:R0:W1:Y:S07]  /*0e40*/  F2F.F64.F32 R22, R26 ;  /* 0x0000001a00167310 */ /* 0x00006e0000201800 */
[----:B------:R-:W-:Y:S01]  /*0e50*/  DFMA R18, R8, R8, R18 ;  /* 0x000000080812722b */ /* 0x000fe20000000012 */
[----:B------:R-:W5:Y:S01]  /*0e60*/  LDG.E.64 R8, desc[UR36][R6.64+0x18] ;  /* 0x0000182406087981 */ /* 0x000f62000c1e1b00 */
[----:B------:R-:W1:Y:S03]  /*0e70*/  F2F.F64.F32 R12, R28 ;  /* 0x0000001c000c7310 */ /* 0x000e660000201800 */
[----:B0-----:R-:W2:Y:S01]  /*0e80*/  LDG.E R26, desc[UR36][R4.64+0x1c] ;  /* 0x00001c24041a7981 */ /* 0x001ea2000c1e1900 */
[----:B-1----:R-:W-:-:S03]  /*0e90*/  DADD R22, R22, -R10 ;  /* 0x0000000016167229 */ /* 0x002fc6000000080a */
[----:B------:R-:W2:Y:S05]  /*0ea0*/  LDG.E.64 R10, desc[UR36][R6.64+0x20] ;  /* 0x00002024060a7981 */ /* 0x000eaa000c1e1b00 */
[----:B------:R-:W-:Y:S02]  /*0eb0*/  DFMA R18, R22, R22, R18 ;  /* 0x000000161612722b */ /* 0x000fe40000000012 */
[----:B------:R-:W-:Y:S01]  /*0ec0*/  DADD R14, R12, -R14 ;  /* 0x000000000c0e7229 */ /* 0x000fe2000000080e */
[----:B------:R-:W3:Y:S01]  /*0ed0*/  F2F.F64.F32 R22, R27 ;  /* 0x0000001b00167310 */ /* 0x000ee20000201800 */
[----:B------:R-:W2:Y:S06]  /*0ee0*/  LDG.E.64 R12, desc[UR36][R6.64+0x28] ;  /* 0x00002824060c7981 */ /* 0x000eac000c1e1b00 */
[----:B------:R-:W-:Y:S01]  /*0ef0*/  DFMA R14, R14, R14, R18 ;  /* 0x0000000e0e0e722b */ /* 0x000fe20000000012 */
[----:B------:R-:W2:Y:S01]  /*0f00*/  LDG.E.64 R18, desc[UR36][R6.64+0x30] ;  /* 0x0000302406127981 */ /* 0x000ea2000c1e1b00 */
[----:B---3--:R-:W-:-:S03]  /*0f10*/  DADD R20, R22, -R20 ;  /* 0x0000000016147229 */ /* 0x008fc60000000814 */
[----:B------:R0:W3:Y:S05]  /*0f20*/  LDG.E.64 R22, desc[UR36][R6.64+0x38] ;  /* 0x0000382406167981 */ /* 0x0000ea000c1e1b00 */
[----:B------:R-:W-:Y:S02]  /*0f30*/  DFMA R14, R20, R20, R14 ;  /* 0x00000014140e722b */ /* 0x000fe4000000000e */
[----:B------:R-:W5:Y:S01]  /*0f40*/  F2F.F64.F32 R20, R0 ;  /* 0x0000000000147310 */ /* 0x000f620000201800 */
[----:B------:R-:W-:-:S07]  /*0f50*/  VIADD R17, R17, 0x10 ;  /* 0x0000001011117836 */ /* 0x000fce0000000000 */
[----:B----4-:R-:W1:Y:S01]  /*0f60*/  F2F.F64.F32 R28, R25 ;  /* 0x00000019001c7310 */ /* 0x010e620000201800 */
[----:B-----5:R-:W-:-:S07]  /*0f70*/  DADD R8, R20, -R8 ;  /* 0x0000000014087229 */ /* 0x020fce0000000808 */
[----:B--2---:R-:W2:Y:S01]  /*0f80*/  F2F.F64.F32 R20, R24 ;  /* 0x0000001800147310 */ /* 0x004ea20000201800 */
[----:B------:R-:W-:Y:S02]  /*0f90*/  DFMA R14, R8, R8, R14 ;  /* 0x00000008080e722b */ /* 0x000fe4000000000e */
[----:B-1----:R-:W-:-:S05]  /*0fa0*/  DADD R10, R28, -R10 ;  /* 0x000000001c0a7229 */ /* 0x002fca000000080a */
[----:B------:R-:W1:Y:S03]  /*0fb0*/  F2F.F64.F32 R8, R3 ;  /* 0x0000000300087310 */ /* 0x000e660000201800 */
[----:B------:R-:W-:-:S05]  /*0fc0*/  DFMA R14, R10, R10, R14 ;  /* 0x0000000a0a0e722b */ /* 0x000fca000000000e */
[----:B------:R-:W3:Y:S01]  /*0fd0*/  F2F.F64.F32 R26, R26 ;  /* 0x0000001a001a7310 */ /* 0x000ee20000201800 */
[----:B--2---:R-:W-:Y:S01]  /*0fe0*/  DADD R12, R20, -R12 ;  /* 0x00000000140c7229 */ /* 0x004fe2000000080c */
[----:B------:R-:W-:Y:S01]  /*0ff0*/  ISETP.NE.AND P0, PT, R17, 0x800, PT ;  /* 0x000008001100780c */ /* 0x000fe20003f05270 */
[----:B-1----:R-:W-:-:S06]  /*1000*/  DADD R8, R8, -R18 ;  /* 0x0000000008087229 */ /* 0x002fcc0000000812 */
[----:B------:R-:W-:Y:S01]  /*1010*/  DFMA R14, R12, R12, R14 ;  /* 0x0000000c0c0e722b */ /* 0x000fe2000000000e */
[----:B0-----:R-:W-:-:S07]  /*1020*/  IADD3 R6, P2, PT, R6, 0x80, RZ ;  /* 0x0000008006067810 */ /* 0x001fce0007f5e0ff */
[----:B------:R-:W-:Y:S01]  /*1030*/  DFMA R14, R8, R8, R14 ;  /* 0x00000008080e722b */ /* 0x000fe2000000000e */
[----:B------:R-:W-:Y:S01]  /*1040*/  IADD3 R4, P1, PT, R4, 0x40, RZ ;  /* 0x0000004004047810 */ /* 0x000fe20007f3e0ff */
[----:B------:R-:W-:-:S03]  /*1050*/  IMAD.X R7, RZ, RZ, R7, P2 ;  /* 0x000000ffff077224 */ /* 0x000fc600010e0607 */
[----:B------:R-:W-:Y:S01]  /*1060*/  IADD3.X R5, PT, PT, RZ, R5, RZ, P1, !PT ;  /* 0x00000005ff057210 */ /* 0x000fe20000ffe4ff */
[----:B---3--:R-:W-:-:S08]  /*1070*/  DADD R22, R26, -R22 ;  /* 0x000000001a167229 */ /* 0x008fd00000000816 */
[----:B------:R-:W-:Y:S01]  /*1080*/  DFMA R22, R22, R22, R14 ;  /* 0x000000161616722b */ /* 0x000fe2000000000e */
[----:B------:R-:W-:Y:S10]  /*1090*/  @P0 BRA `(.L_x_28) ;  /* 0xfffffff800a40947 */ /* 0x000ff4000383ffff */
[----:B------:R-:W-:Y:S05]  /*10a0*/  BSYNC.RECONVERGENT B0 ;  /* 0x0000000000007941 */ /* 0x000fea0003800200 */
.L_x_27:
[----:B------:R-:W-:Y:S01]  /*10b0*/  DMUL R22, R22, 0.00048828125 ;  /* 0x3f40000016167828 */ /* 0x000fe20000000000 */
[----:B------:R-:W-:Y:S05]  /*10c0*/  BSSY.RECONVERGENT B0, `(.L_x_29) ;  /* 0x000000e000007945 */ /* 0x000fea0003800200 */
[----:B------:R-:W0:Y:S02]  /*10d0*/  F2F.F32.F64 R3, R22 ;  /* 0x0000001600037310 */ /* 0x000e240000301000 */
[----:B0-----:R-:W-:-:S06]  /*10e0*/  IADD3 R0, PT, PT, R3, -0xd000000, RZ ;  /* 0xf300000003007810 */ /* 0x001fcc0007ffe0ff */
[----:B------:R0:W1:Y:S01]  /*10f0*/  MUFU.RSQ R4, R3 ;  /* 0x0000000300047308 */ /* 0x0000620000001400 */
[----:B------:R-:W-:-:S13]  /*1100*/  ISETP.GT.U32.AND P0, PT, R0, 0x727fffff, PT ;  /* 0x727fffff0000780c */ /* 0x000fda0003f04070 */
[----:B0-----:R-:W-:Y:S05]  /*1110*/  @!P0 BRA `(.L_x_30) ;  /* 0x0000000000108947 */ /* 0x001fea0003800000 */
[----:B------:R-:W-:-:S07]  /*1120*/  MOV R8, 0x1140 ;  /* 0x0000114000087802 */ /* 0x000fce0000000f00 */
[----:B-1----:R-:W-:Y:S05]  /*1130*/  CALL.REL.NOINC `($__internal_2_$__cuda_sm20_sqrt_rn_f32_slowpath) ;  /* 0x00000000004c7944 */ /* 0x002fea0003c00000 */
[----:B------:R-:W-:Y:S01]  /*1140*/  IMAD.MOV.U32 R0, RZ, RZ, R3 ;  /* 0x000000ffff007224 */ /* 0x000fe200078e0003 */
[----:B------:R-:W-:Y:S06]  /*1150*/  BRA `(.L_x_31) ;  /* 0x0000000000107947 */ /* 0x000fec0003800000 */
.L_x_30:
[----:B-1----:R-:W-:Y:S01]  /*1160*/  FMUL.FTZ R0, R3, R4 ;  /* 0x0000000403007220 */ /* 0x002fe20000410000 */
[----:B------:R-:W-:-:S03]  /*1170*/  FMUL.FTZ R4, R4, 0.5 ;  /* 0x3f00000004047820 */ /* 0x000fc60000410000 */
[----:B------:R-:W-:-:S04]  /*1180*/  FFMA R3, -R0, R0, R3 ;  /* 0x0000000000037223 */ /* 0x000fc80000000103 */
[----:B------:R-:W-:-:S07]  /*1190*/  FFMA R0, R3, R4, R0 ;  /* 0x0000000403007223 */ /* 0x000fce0000000000 */
.L_x_31:
[----:B------:R-:W-:Y:S05]  /*11a0*/  BSYNC.RECONVERGENT B0 ;  /* 0x0000000000007941 */ /* 0x000fea0003800200 */
.L_x_29:
[----:B------:R-:W0:Y:S01]  /*11b0*/  F2F.F64.F32 R8, R0 ;  /* 0x0000000000087310 */ /* 0x000e220000201800 */
[----:B------:R-:W-:Y:S01]  /*11c0*/  MOV R3, 0x30 ;  /* 0x0000003000037802 */ /* 0x000fe20000000f00 */
[----:B------:R-:W1:Y:S01]  /*11d0*/  LDCU.64 UR4, c[0x4][0x28] ;  /* 0x01000500ff0477ac */ /* 0x000e620008000a00 */
[----:B------:R-:W-:Y:S01]  /*11e0*/  MOV R6, R2 ;  /* 0x0000000200067202 */ /* 0x000fe20000000f00 */
[----:B------:R-:W-:Y:S01]  /*11f0*/  IMAD.MOV.U32 R7, RZ, RZ, R16 ;  /* 0x000000ffff077224 */ /* 0x000fe200078e0010 */
[----:B------:R2:W3:Y:S01]  /*1200*/  LDC.64 R10, c[0x4][R3] ;  /* 0x01000000030a7b82 */ /* 0x0004e20000000a00 */
[----:B0-----:R2:W-:Y:S01]  /*1210*/  STL.64 [R1], R8 ;  /* 0x0000000801007387 */ /* 0x0015e20000100a00 */
[----:B-1----:R-:W-:Y:S01]  /*1220*/  MOV R4, UR4 ;  /* 0x0000000400047c02 */ /* 0x002fe20008000f00 */
[----:B------:R-:W-:-:S07]  /*1230*/  IMAD.U32 R5, RZ, RZ, UR5 ;  /* 0x00000005ff057e24 */ /* 0x000fce000f8e00ff */
[----:B------:R-:W-:-:S07]  /*1240*/  LEPC R20, `(.L_x_32) ;  /* 0x000000001014794e */ /* 0x000fce0000000000 */
[----:B--23--:R-:W-:Y:S05]  /*1250*/  CALL.ABS.NOINC R10 ;  /* 0x000000000a007343 */ /* 0x00cfea0003c00000 */
.L_x_32:
[----:B------:R-:W-:Y:S05]  /*1260*/  EXIT ;  /* 0x000000000000794d */ /* 0x000fea0003800000 */
        .weak           $__internal_2_$__cuda_sm20_sqrt_rn_f32_slowpath
        .type           $__internal_2_$__cuda_sm20_sqrt_rn_f32_slowpath,@function
        .size           $__internal_2_$__cuda_sm20_sqrt_rn_f32_slowpath,(.L_x_37 - $__internal_2_$__cuda_sm20_sqrt_rn_f32_slowpath)
$__internal_2_$__cuda_sm20_sqrt_rn_f32_slowpath:
[----:B------:R-:W-:-:S13]  /*1270*/  LOP3.LUT P0, RZ, R3, 0x7fffffff, RZ, 0xc0, !PT ;  /* 0x7fffffff03ff7812 */ /* 0x000fda000780c0ff */
[----:B------:R-:W-:Y:S05]  /*1280*/  @!P0 BRA `(.L_x_33) ;  /* 0x0000000000448947 */ /* 0x000fea0003800000 */
[----:B------:R-:W-:Y:S02]  /*1290*/  FSETP.GEU.FTZ.AND P0, PT, R3, RZ, PT ;  /* 0x000000ff0300720b */ /* 0x000fe40003f1e000 */
[----:B------:R-:W-:-:S11]  /*12a0*/  MOV R0, R3 ;  /* 0x0000000300007202 */ /* 0x000fd60000000f00 */
[----:B------:R-:W-:Y:S01]  /*12b0*/  @!P0 IMAD.MOV.U32 R3, RZ, RZ, 0x7fffffff ;  /* 0x7fffffffff038424 */ /* 0x000fe200078e00ff */
[----:B------:R-:W-:Y:S06]  /*12c0*/  @!P0 BRA `(.L_x_33) ;  /* 0x0000000000348947 */ /* 0x000fec0003800000 */
[----:B------:R-:W-:-:S13]  /*12d0*/  FSETP.GTU.FTZ.AND P0, PT, |R0|, +INF , PT ;  /* 0x7f8000000000780b */ /* 0x000fda0003f1c200 */
[----:B------:R-:W-:Y:S01]  /*12e0*/  @P0 FADD.FTZ R3, R0, 1 ;  /* 0x3f80000000030421 */ /* 0x000fe20000010000 */
[----:B------:R-:W-:Y:S06]  /*12f0*/  @P0 BRA `(.L_x_33) ;  /* 0x0000000000280947 */ /* 0x000fec0003800000 */
[----:B------:R-:W-:-:S13]  /*1300*/  FSETP.NEU.FTZ.AND P0, PT, |R0|, +INF , PT ;  /* 0x7f8000000000780b */ /* 0x000fda0003f1d200 */
[----:B------:R-:W-:-:S04]  /*1310*/  @P0 FFMA R4, R0, 1.84467440737095516160e+19, RZ ;  /* 0x5f80000000040823 */ /* 0x000fc800000000ff */
[----:B------:R-:W0:Y:S02]  /*1320*/  @P0 MUFU.RSQ R3, R4 ;  /* 0x0000000400030308 */ /* 0x000e240000001400 */
[----:B0-----:R-:W-:Y:S01]  /*1330*/  @P0 FMUL.FTZ R5, R4, R3 ;  /* 0x0000000304050220 */ /* 0x001fe20000410000 */
[----:B------:R-:W-:Y:S01]  /*1340*/  @P0 FMUL.FTZ R7, R3, 0.5 ;  /* 0x3f00000003070820 */ /* 0x000fe20000410000 */
[----:B------:R-:W-:Y:S02]  /*1350*/  @!P0 MOV R3, R0 ;  /* 0x0000000000038202 */ /* 0x000fe40000000f00 */
[----:B------:R-:W-:-:S04]  /*1360*/  @P0 FADD.FTZ R6, -R5, -RZ ;  /* 0x800000ff05060221 */ /* 0x000fc80000010100 */
[----:B------:R-:W-:-:S04]  /*1370*/  @P0 FFMA R6, R5, R6, R4 ;  /* 0x0000000605060223 */ /* 0x000fc80000000004 */
[----:B------:R-:W-:-:S04]  /*1380*/  @P0 FFMA R6, R6, R7, R5 ;  /* 0x0000000706060223 */ /* 0x000fc80000000005 */
[----:B------:R-:W-:-:S07]  /*1390*/  @P0 FMUL.FTZ R3, R6, 2.3283064365386962891e-10 ;  /* 0x2f80000006030820 */ /* 0x000fce0000410000 */
.L_x_33:
[----:B------:R-:W-:Y:S02]  /*13a0*/  HFMA2 R5, -RZ, RZ, 0, 0 ;  /* 0x00000000ff057431 */ /* 0x000fe400000001ff */
[----:B------:R-:W-:-:S04]  /*13b0*/  IMAD.MOV.U32 R4, RZ, RZ, R8 ;  /* 0x000000ffff047224 */ /* 0x000fc800078e0008 */
[----:B------:R-:W-:Y:S05]  /*13c0*/  RET.REL.NODEC R4 `(_Z11printKernelv) ;  /* 0xffffffec040c7950 */ /* 0x000fea0003c3ffff */
.L_x_34:
        /* <DEDUP_REMOVED lines=11> */
.L_x_37:


//--------------------- .nv.global.init           --------------------------
	.section	.nv.global.init,"aw",@progbits
.nv.global.init:
	.type		$str,@object
	.size		$str,($str$1 - $str)
$str:
        /*0000*/ 	.byte	0x78, 0x5b, 0x25, 0x69, 0x5d, 0x3a, 0x20, 0x25, 0x66, 0x0a, 0x00
	.type		$str$1,@object
	.size		$str$1,($str$2 - $str$1)
$str$1:
        /*000b*/ 	.byte	0x64, 0x5f, 0x58, 0x66, 0x70, 0x33, 0x32, 0x5b, 0x25, 0x69, 0x5d, 0x3a, 0x20, 0x25, 0x2e, 0x36
        /*001b*/ 	.byte	0x66, 0x3b, 0x20, 0x20, 0x20, 0x64, 0x5f, 0x58, 0x66, 0x70, 0x36, 0x34, 0x5b, 0x25, 0x69, 0x5d
        /*002b*/ 	.byte	0x3a, 0x20, 0x25, 0x2e, 0x36, 0x66, 0x0a, 0x00
	.type		$str$2,@object
	.size		$str$2,(.L_6 - $str$2)
$str$2:
        /*0033*/ 	.byte	0x6d, 0x65, 0x61, 0x6e, 0x20, 0x64, 0x69, 0x66, 0x66, 0x65, 0x72, 0x65, 0x6e, 0x63, 0x65, 0x20
        /*0043*/ 	.byte	0x69, 0x6e, 0x20, 0x66, 0x6c, 0x6f, 0x61, 0x74, 0x20, 0x76, 0x73, 0x20, 0x64, 0x6f, 0x75, 0x62
        /*0053*/ 	.byte	0x6c, 0x65, 0x20, 0x61, 0x63, 0x63, 0x75, 0x6d, 0x75, 0x6c, 0x61, 0x74, 0x6f, 0x72, 0x73, 0x3a
        /*0063*/ 	.byte	0x20, 0x25, 0x2e, 0x36, 0x66, 0x0a, 0x00
.L_6:


//--------------------- .nv.shared.reserved.0     --------------------------
	.section	.nv.shared.reserved.0,"aw",@nobits
	.weak		__nv_reservedSMEM_offset_0_alias
	.size		__nv_reservedSMEM_offset_0_alias, 0, 64
	.other		__nv_reservedSMEM_offset_0_alias,@"STO_CUDA_RESERVED_SHARED STV_DEFAULT"
__nv_reservedSMEM_offset_0_alias:
	.zero		0
	.zero		64


//--------------------- .nv.global                --------------------------
	.section	.nv.global,"aw",@nobits
	.align	8
.nv.global:
	.type		d_Xfp64,@object
	.size		d_Xfp64,(d_x - d_Xfp64)
d_Xfp64:
	.zero		16384
	.type		d_x,@object
	.size		d_x,(d_Xfp32 - d_x)
d_x:
	.zero		8192
	.type		d_Xfp32,@object
	.size		d_Xfp32,(.L_1 - d_Xfp32)
d_Xfp32:
	.zero		8192
.L_1:


//--------------------- .nv.constant0._Z15dctKernelDoublev --------------------------
	.section	.nv.constant0._Z15dctKernelDoublev,"a",@progbits
	.sectionflags	@""
	.align	4
.nv.constant0._Z15dctKernelDoublev:
	.zero		896


//--------------------- .nv.constant0._Z14dctKernelFloatv --------------------------
	.section	.nv.constant0._Z14dctKernelFloatv,"a",@progbits
	.sectionflags	@""
	.align	4
.nv.constant0._Z14dctKernelFloatv:
	.zero		896


//--------------------- .nv.constant0._Z11printKernelv --------------------------
	.section	.nv.constant0._Z11printKernelv,"a",@progbits
	.sectionflags	@""
	.align	4
.nv.constant0._Z11printKernelv:
	.zero		896


//--------------------- SYMBOLS --------------------------

	.type		.nv.reservedSmem.offset0,@object
	.size		.nv.reservedSmem.offset0,0x4
	.type		vprintf,@function
